	.headerflags	@"EF_CUDA_TEXMODE_UNIFIED EF_CUDA_64BIT_ADDRESS EF_CUDA_SM86 EF_CUDA_VIRTUAL_SM(EF_CUDA_SM86)"
	.elftype	@"ET_EXEC"


//--------------------- .nv.info                  --------------------------
	.section	.nv.info,"",@"SHT_CUDA_INFO"
	.align	4


	//----- nvinfo : EIATTR_REGCOUNT
	.align		4
        /*0000*/ 	.byte	0x04, 0x2f
        /*0002*/ 	.short	(.L_2 - .L_1)
	.align		4
.L_1:
        /*0004*/ 	.word	index@(triton_red_fused__to_copy_add_amax_amin_clamp_mul_native_layer_norm_reciprocal_12)
        /*0008*/ 	.word	0x00000028


	//----- nvinfo : EIATTR_MIN_STACK_SIZE
	.align		4
.L_2:
        /*000c*/ 	.byte	0x04, 0x12
        /*000e*/ 	.short	(.L_4 - .L_3)
	.align		4
.L_3:
        /*0010*/ 	.word	index@(triton_red_fused__to_copy_add_amax_amin_clamp_mul_native_layer_norm_reciprocal_12)
        /*0014*/ 	.word	0x00000000


	//----- nvinfo : EIATTR_FRAME_SIZE
	.align		4
.L_4:
        /*0018*/ 	.byte	0x04, 0x11
        /*001a*/ 	.short	(.L_6 - .L_5)
	.align		4
.L_5:
        /*001c*/ 	.word	index@(triton_red_fused__to_copy_add_amax_amin_clamp_mul_native_layer_norm_reciprocal_12)
        /*0020*/ 	.word	0x00000000


	//----- nvinfo : EIATTR_MIN_STACK_SIZE
	.align		4
.L_6:
        /*0024*/ 	.byte	0x04, 0x12
        /*0026*/ 	.short	(.L_8 - .L_7)
	.align		4
.L_7:
        /*0028*/ 	.word	index@(triton_red_fused__to_copy_add_amax_amin_clamp_mul_native_layer_norm_reciprocal_12)
        /*002c*/ 	.word	0x00000000
.L_8:


//--------------------- .nv.info.triton_red_fused__to_copy_add_amax_amin_clamp_mul_native_layer_norm_reciprocal_12 --------------------------
	.section	.nv.info.triton_red_fused__to_copy_add_amax_amin_clamp_mul_native_layer_norm_reciprocal_12,"",@"SHT_CUDA_INFO"
	.sectionflags	@""
	.align	4


	//----- nvinfo : EIATTR_CUDA_API_VERSION
	.align		4
        /*0000*/ 	.byte	0x04, 0x37
        /*0002*/ 	.short	(.L_10 - .L_9)
.L_9:
        /*0004*/ 	.word	0x0000007c


	//----- nvinfo : EIATTR_SW2861232_WAR
	.align		4
.L_10:
        /*0008*/ 	.byte	0x01, 0x35
	.zero		2


	//----- nvinfo : EIATTR_PARAM_CBANK
	.align		4
        /*000c*/ 	.byte	0x04, 0x0a
        /*000e*/ 	.short	(.L_12 - .L_11)
	.align		4
.L_11:
        /*0010*/ 	.word	index@(.nv.constant0.triton_red_fused__to_copy_add_amax_amin_clamp_mul_native_layer_norm_reciprocal_12)
        /*0014*/ 	.short	0x0160
        /*0016*/ 	.short	0x0078


	//----- nvinfo : EIATTR_CBANK_PARAM_SIZE
	.align		4
.L_12:
        /*0018*/ 	.byte	0x03, 0x19
        /*001a*/ 	.short	0x0078


	//----- nvinfo : EIATTR_KPARAM_INFO
	.align		4
        /*001c*/ 	.byte	0x04, 0x17
        /*001e*/ 	.short	(.L_14 - .L_13)
.L_13:
        /*0020*/ 	.word	0x00000000
        /*0024*/ 	.short	0x000f
        /*0026*/ 	.short	0x0070
        /*0028*/ 	.byte	0x00, 0xf4, 0x21, 0x00


	//----- nvinfo : EIATTR_KPARAM_INFO
	.align		4
.L_14:
        /*002c*/ 	.byte	0x04, 0x17
        /*002e*/ 	.short	(.L_16 - .L_15)
.L_15:
        /*0030*/ 	.word	0x00000000
        /*0034*/ 	.short	0x000e
        /*0036*/ 	.short	0x006c
        /*0038*/ 	.byte	0x00, 0xf0, 0x11, 0x00


	//----- nvinfo : EIATTR_KPARAM_INFO
	.align		4
.L_16:
        /*003c*/ 	.byte	0x04, 0x17
        /*003e*/ 	.short	(.L_18 - .L_17)
.L_17:
        /*0040*/ 	.word	0x00000000
        /*0044*/ 	.short	0x000d
        /*0046*/ 	.short	0x0068
        /*0048*/ 	.byte	0x00, 0xf0, 0x11, 0x00


	//----- nvinfo : EIATTR_KPARAM_INFO
	.align		4
.L_18:
        /*004c*/ 	.byte	0x04, 0x17
        /*004e*/ 	.short	(.L_20 - .L_19)
.L_19:
        /*0050*/ 	.word	0x00000000
        /*0054*/ 	.short	0x000c
        /*0056*/ 	.short	0x0060
        /*0058*/ 	.byte	0x00, 0xf4, 0x21, 0x00


	//----- nvinfo : EIATTR_KPARAM_INFO
	.align		4
.L_20:
        /*005c*/ 	.byte	0x04, 0x17
        /*005e*/ 	.short	(.L_22 - .L_21)
.L_21:
        /*0060*/ 	.word	0x00000000
        /*0064*/ 	.short	0x000b
        /*0066*/ 	.short	0x0058
        /*0068*/ 	.byte	0x00, 0xf4, 0x21, 0x00


	//----- nvinfo : EIATTR_KPARAM_INFO
	.align		4
.L_22:
        /*006c*/ 	.byte	0x04, 0x17
        /*006e*/ 	.short	(.L_24 - .L_23)
.L_23:
        /*0070*/ 	.word	0x00000000
        /*0074*/ 	.short	0x000a
        /*0076*/ 	.short	0x0050
        /*0078*/ 	.byte	0x00, 0xf4, 0x21, 0x00


	//----- nvinfo : EIATTR_KPARAM_INFO
	.align		4
.L_24:
        /*007c*/ 	.byte	0x04, 0x17
        /*007e*/ 	.short	(.L_26 - .L_25)
.L_25:
        /*0080*/ 	.word	0x00000000
        /*0084*/ 	.short	0x0009
        /*0086*/ 	.short	0x0048
        /*0088*/ 	.byte	0x00, 0xf4, 0x21, 0x00


	//----- nvinfo : EIATTR_KPARAM_INFO
	.align		4
.L_26:
        /*008c*/ 	.byte	0x04, 0x17
        /*008e*/ 	.short	(.L_28 - .L_27)
.L_27:
        /*0090*/ 	.word	0x00000000
        /*0094*/ 	.short	0x0008
        /*0096*/ 	.short	0x0040
        /*0098*/ 	.byte	0x00, 0xf4, 0x21, 0x00


	//----- nvinfo : EIATTR_KPARAM_INFO
	.align		4
.L_28:
        /*009c*/ 	.byte	0x04, 0x17
        /*009e*/ 	.short	(.L_30 - .L_29)
.L_29:
        /*00a0*/ 	.word	0x00000000
        /*00a4*/ 	.short	0x0007
        /*00a6*/ 	.short	0x0038
        /*00a8*/ 	.byte	0x00, 0xf4, 0x21, 0x00


	//----- nvinfo : EIATTR_KPARAM_INFO
	.align		4
.L_30:
        /*00ac*/ 	.byte	0x04, 0x17
        /*00ae*/ 	.short	(.L_32 - .L_31)
.L_31:
        /*00b0*/ 	.word	0x00000000
        /*00b4*/ 	.short	0x0006
        /*00b6*/ 	.short	0x0030
        /*00b8*/ 	.byte	0x00, 0xf4, 0x21, 0x00


	//----- nvinfo : EIATTR_KPARAM_INFO
	.align		4
.L_32:
        /*00bc*/ 	.byte	0x04, 0x17
        /*00be*/ 	.short	(.L_34 - .L_33)
.L_33:
        /*00c0*/ 	.word	0x00000000
        /*00c4*/ 	.short	0x0005
        /*00c6*/ 	.short	0x0028
        /*00c8*/ 	.byte	0x00, 0xf4, 0x21, 0x00


	//----- nvinfo : EIATTR_KPARAM_INFO
	.align		4
.L_34:
        /*00cc*/ 	.byte	0x04, 0x17
        /*00ce*/ 	.short	(.L_36 - .L_35)
.L_35:
        /*00d0*/ 	.word	0x00000000
        /*00d4*/ 	.short	0x0004
        /*00d6*/ 	.short	0x0020
        /*00d8*/ 	.byte	0x00, 0xf4, 0x21, 0x00


	//----- nvinfo : EIATTR_KPARAM_INFO
	.align		4
.L_36:
        /*00dc*/ 	.byte	0x04, 0x17
        /*00de*/ 	.short	(.L_38 - .L_37)
.L_37:
        /*00e0*/ 	.word	0x00000000
        /*00e4*/ 	.short	0x0003
        /*00e6*/ 	.short	0x0018
        /*00e8*/ 	.byte	0x00, 0xf4, 0x21, 0x00


	//----- nvinfo : EIATTR_KPARAM_INFO
	.align		4
.L_38:
        /*00ec*/ 	.byte	0x04, 0x17
        /*00ee*/ 	.short	(.L_40 - .L_39)
.L_39:
        /*00f0*/ 	.word	0x00000000
        /*00f4*/ 	.short	0x0002
        /*00f6*/ 	.short	0x0010
        /*00f8*/ 	.byte	0x00, 0xf4, 0x21, 0x00


	//----- nvinfo : EIATTR_KPARAM_INFO
	.align		4
.L_40:
        /*00fc*/ 	.byte	0x04, 0x17
        /*00fe*/ 	.short	(.L_42 - .L_41)
.L_41:
        /*0100*/ 	.word	0x00000000
        /*0104*/ 	.short	0x0001
        /*0106*/ 	.short	0x0008
        /*0108*/ 	.byte	0x00, 0xf4, 0x21, 0x00


	//----- nvinfo : EIATTR_KPARAM_INFO
	.align		4
.L_42:
        /*010c*/ 	.byte	0x04, 0x17
        /*010e*/ 	.short	(.L_44 - .L_43)
.L_43:
        /*0110*/ 	.word	0x00000000
        /*0114*/ 	.short	0x0000
        /*0116*/ 	.short	0x0000
        /*0118*/ 	.byte	0x00, 0xf4, 0x21, 0x00


	//----- nvinfo : EIATTR_MAXREG_COUNT
	.align		4
.L_44:
        /*011c*/ 	.byte	0x03, 0x1b
        /*011e*/ 	.short	0x0080


	//----- nvinfo : EIATTR_COOP_GROUP_MASK_REGIDS
	.align		4
        /*0120*/ 	.byte	0x04, 0x29
        /*0122*/ 	.short	(.L_46 - .L_45)


	//   ....[0]....
.L_45:
        /*0124*/ 	.word	0xffffffff


	//   ....[1]....
        /*0128*/ 	.word	0xffffffff


	//   ....[2]....
        /*012c*/ 	.word	0xffffffff


	//   ....[3]....
        /*0130*/ 	.word	0xffffffff


	//   ....[4]....
        /*0134*/ 	.word	0xffffffff


	//   ....[5]....
        /*0138*/ 	.word	0xffffffff


	//   ....[6]....
        /*013c*/ 	.word	0xffffffff


	//   ....[7]....
        /*0140*/ 	.word	0xffffffff


	//   ....[8]....
        /*0144*/ 	.word	0xffffffff


	//   ....[9]....
        /*0148*/ 	.word	0xffffffff


	//   ....[10]....
        /*014c*/ 	.word	0xffffffff


	//   ....[11]....
        /*0150*/ 	.word	0xffffffff


	//   ....[12]....
        /*0154*/ 	.word	0xffffffff


	//   ....[13]....
        /*0158*/ 	.word	0xffffffff


	//   ....[14]....
        /*015c*/ 	.word	0xffffffff


	//   ....[15]....
        /*0160*/ 	.word	0xffffffff


	//   ....[16]....
        /*0164*/ 	.word	0xffffffff


	//   ....[17]....
        /*0168*/ 	.word	0xffffffff


	//   ....[18]....
        /*016c*/ 	.word	0xffffffff


	//   ....[19]....
        /*0170*/ 	.word	0xffffffff


	//   ....[20]....
        /*0174*/ 	.word	0xffffffff


	//   ....[21]....
        /*0178*/ 	.word	0xffffffff


	//   ....[22]....
        /*017c*/ 	.word	0xffffffff


	//   ....[23]....
        /*0180*/ 	.word	0xffffffff


	//   ....[24]....
        /*0184*/ 	.word	0xffffffff


	//   ....[25]....
        /*0188*/ 	.word	0xffffffff


	//   ....[26]....
        /*018c*/ 	.word	0xffffffff


	//   ....[27]....
        /*0190*/ 	.word	0xffffffff


	//   ....[28]....
        /*0194*/ 	.word	0xffffffff


	//   ....[29]....
        /*0198*/ 	.word	0xffffffff


	//   ....[30]....
        /*019c*/ 	.word	0xffffffff


	//   ....[31]....
        /*01a0*/ 	.word	0xffffffff


	//   ....[32]....
        /*01a4*/ 	.word	0xffffffff


	//   ....[33]....
        /*01a8*/ 	.word	0xffffffff


	//   ....[34]....
        /*01ac*/ 	.word	0xffffffff


	//   ....[35]....
        /*01b0*/ 	.word	0xffffffff


	//   ....[36]....
        /*01b4*/ 	.word	0xffffffff


	//   ....[37]....
        /*01b8*/ 	.word	0xffffffff


	//   ....[38]....
        /*01bc*/ 	.word	0xffffffff


	//   ....[39]....
        /*01c0*/ 	.word	0xffffffff


	//   ....[40]....
        /*01c4*/ 	.word	0xffffffff


	//   ....[41]....
        /*01c8*/ 	.word	0xffffffff


	//   ....[42]....
        /*01cc*/ 	.word	0xffffffff


	//   ....[43]....
        /*01d0*/ 	.word	0xffffffff


	//   ....[44]....
        /*01d4*/ 	.word	0xffffffff


	//----- nvinfo : EIATTR_COOP_GROUP_INSTR_OFFSETS
	.align		4
.L_46:
        /*01d8*/ 	.byte	0x04, 0x28
        /*01da*/ 	.short	(.L_48 - .L_47)


	//   ....[0]....
.L_47:
        /*01dc*/ 	.word	0x00000ec0


	//   ....[1]....
        /*01e0*/ 	.word	0x00001050


	//   ....[2]....
        /*01e4*/ 	.word	0x000010c0


	//   ....[3]....
        /*01e8*/ 	.word	0x00001110


	//   ....[4]....
        /*01ec*/ 	.word	0x000011c0


	//   ....[5]....
        /*01f0*/ 	.word	0x00001220


	//   ....[6]....
        /*01f4*/ 	.word	0x00001260


	//   ....[7]....
        /*01f8*/ 	.word	0x00001330


	//   ....[8]....
        /*01fc*/ 	.word	0x00001370


	//   ....[9]....
        /*0200*/ 	.word	0x000013b0


	//   ....[10]....
        /*0204*/ 	.word	0x000014a0


	//   ....[11]....
        /*0208*/ 	.word	0x000014c0


	//   ....[12]....
        /*020c*/ 	.word	0x00001500


	//   ....[13]....
        /*0210*/ 	.word	0x000015f0


	//   ....[14]....
        /*0214*/ 	.word	0x00001630


	//   ....[15]....
        /*0218*/ 	.word	0x00001810


	//   ....[16]....
        /*021c*/ 	.word	0x00001820


	//   ....[17]....
        /*0220*/ 	.word	0x00001870


	//   ....[18]....
        /*0224*/ 	.word	0x000018b0


	//   ....[19]....
        /*0228*/ 	.word	0x00001920


	//   ....[20]....
        /*022c*/ 	.word	0x000019d0


	//   ....[21]....
        /*0230*/ 	.word	0x00001a10


	//   ....[22]....
        /*0234*/ 	.word	0x00001ac0


	//   ....[23]....
        /*0238*/ 	.word	0x00001b20


	//   ....[24]....
        /*023c*/ 	.word	0x00001b60


	//   ....[25]....
        /*0240*/ 	.word	0x00001c50


	//   ....[26]....
        /*0244*/ 	.word	0x00001c80


	//   ....[27]....
        /*0248*/ 	.word	0x00002660


	//   ....[28]....
        /*024c*/ 	.word	0x000026a0


	//   ....[29]....
        /*0250*/ 	.word	0x00002710


	//   ....[30]....
        /*0254*/ 	.word	0x00002800


	//   ....[31]....
        /*0258*/ 	.word	0x000028c0


	//   ....[32]....
        /*025c*/ 	.word	0x00002a30


	//   ....[33]....
        /*0260*/ 	.word	0x00002a60


	//   ....[34]....
        /*0264*/ 	.word	0x00002a80


	//   ....[35]....
        /*0268*/ 	.word	0x00002ad0


	//   ....[36]....
        /*026c*/ 	.word	0x00002b30


	//   ....[37]....
        /*0270*/ 	.word	0x00002b50


	//   ....[38]....
        /*0274*/ 	.word	0x00002bb0


	//   ....[39]....
        /*0278*/ 	.word	0x00002bd0


	//   ....[40]....
        /*027c*/ 	.word	0x00002c60


	//   ....[41]....
        /*0280*/ 	.word	0x00002cf0


	//   ....[42]....
        /*0284*/ 	.word	0x00002d40


	//   ....[43]....
        /*0288*/ 	.word	0x00002d80


	//   ....[44]....
        /*028c*/ 	.word	0x00002dc0


	//----- nvinfo : EIATTR_EXIT_INSTR_OFFSETS
	.align		4
.L_48:
        /*0290*/ 	.byte	0x04, 0x1c
        /*0292*/ 	.short	(.L_50 - .L_49)


	//   ....[0]....
.L_49:
        /*0294*/ 	.word	0x00003680


	//   ....[1]....
        /*0298*/ 	.word	0x000036a0


	//----- nvinfo : EIATTR_REQNTID
	.align		4
.L_50:
        /*029c*/ 	.byte	0x04, 0x10
        /*029e*/ 	.short	(.L_52 - .L_51)
.L_51:
        /*02a0*/ 	.word	0x00000200
        /*02a4*/ 	.word	0x00000001
        /*02a8*/ 	.word	0x00000001
.L_52:


//--------------------- .nv.callgraph             --------------------------
	.section	.nv.callgraph,"",@"SHT_CUDA_CALLGRAPH"
	.align	4
	.sectionentsize	8
	.align		4
        /*0000*/ 	.word	0x00000000
	.align		4
        /*0004*/ 	.word	0xffffffff
	.align		4
        /*0008*/ 	.word	0x00000000
	.align		4
        /*000c*/ 	.word	0xfffffffe
	.align		4
        /*0010*/ 	.word	0x00000000
	.align		4
        /*0014*/ 	.word	0xfffffffd
	.align		4
        /*0018*/ 	.word	0x00000000
	.align		4
        /*001c*/ 	.word	0xfffffffc


//--------------------- .nv.rel.action            --------------------------
	.section	.nv.rel.action,"",@"SHT_CUDA_RELOCINFO"
	.align	8
	.sectionentsize	8
        /*0000*/ 	.byte	0x73, 0x00, 0x00, 0x00, 0x00, 0x00, 0x00, 0x00, 0x00, 0x00, 0x00, 0x11, 0x25, 0x00, 0x05, 0x36


//--------------------- .nv.constant4             --------------------------
	.section	.nv.constant4,"a",@progbits
	.align	8
	.align		8
.nv.constant4:
        /*0000*/ 	.dword	_$_str


//--------------------- .nv.constant0.triton_red_fused__to_copy_add_amax_amin_clamp_mul_native_layer_norm_reciprocal_12 --------------------------
	.section	.nv.constant0.triton_red_fused__to_copy_add_amax_amin_clamp_mul_native_layer_norm_reciprocal_12,"a",@progbits
	.sectionflags	@""
	.align	4
.nv.constant0.triton_red_fused__to_copy_add_amax_amin_clamp_mul_native_layer_norm_reciprocal_12:
	.zero		472


//--------------------- .text.triton_red_fused__to_copy_add_amax_amin_clamp_mul_native_layer_norm_reciprocal_12 --------------------------
	.section	.text.triton_red_fused__to_copy_add_amax_amin_clamp_mul_native_layer_norm_reciprocal_12,"ax",@progbits
	.sectionflags	@"SHF_BARRIERS=1"
	.sectioninfo	@"SHI_REGISTERS=40"
	.align	128
        .global         triton_red_fused__to_copy_add_amax_amin_clamp_mul_native_layer_norm_reciprocal_12
        .type           triton_red_fused__to_copy_add_amax_amin_clamp_mul_native_layer_norm_reciprocal_12,@function
        .size           triton_red_fused__to_copy_add_amax_amin_clamp_mul_native_layer_norm_reciprocal_12,(.L_x_1 - triton_red_fused__to_copy_add_amax_amin_clamp_mul_native_layer_norm_reciprocal_12)
        .other          triton_red_fused__to_copy_add_amax_amin_clamp_mul_native_layer_norm_reciprocal_12,@"STO_CUDA_ENTRY STV_DEFAULT"
triton_red_fused__to_copy_add_amax_amin_clamp_mul_native_layer_norm_reciprocal_12:
.text.triton_red_fused__to_copy_add_amax_amin_clamp_mul_native_layer_norm_reciprocal_12:
[----:B------:R-:W-:Y:S02]  /*0000*/  IMAD.MOV.U32 R1, RZ, RZ, c[0x0][0x28] ;  /* 0x00000a00ff017624 */ /* 0x000fe400078e00ff */
[----:B------:R-:W0:Y:S01]  /*0010*/  S2R R2, SR_CTAID.X ;  /* 0x0000000000027919 */ /* 0x000e220000002500 */
[----:B------:R-:W-:Y:S01]  /*0020*/  IMAD.MOV.U32 R37, RZ, RZ, 0x2 ;  /* 0x00000002ff257424 */ /* 0x000fe200078e00ff */
[----:B------:R-:W-:Y:S01]  /*0030*/  PRMT R22, RZ, 0x7610, R22 ;  /* 0x00007610ff167816 */ /* 0x000fe20000000016 */
[----:B------:R-:W-:Y:S01]  /*0040*/  ULDC.64 UR4, c[0x0][0x118] ;  /* 0x0000460000047ab9 */ /* 0x000fe20000000a00 */
[----:B------:R-:W-:Y:S02]  /*0050*/  PRMT R3, RZ, 0x7610, R3 ;  /* 0x00007610ff037816 */ /* 0x000fe40000000003 */
[C---:B0-----:R-:W-:Y:S01]  /*0060*/  ISETP.GE.AND P0, PT, R2.reuse, 0x200, PT ;  /* 0x000002000200780c */ /* 0x041fe20003f06270 */
[----:B------:R-:W-:-:S04]  /*0070*/  IMAD.WIDE R4, R2, R37, c[0x0][0x180] ;  /* 0x0000600002047625 */ /* 0x000fc800078e0225 */
[----:B------:R-:W-:-:S08]  /*0080*/  IMAD.WIDE R6, R2, R37, c[0x0][0x188] ;  /* 0x0000620002067625 */ /* 0x000fd000078e0225 */
[----:B------:R0:W2:Y:S04]  /*0090*/  @!P0 LDG.E.EL.U16 R22, [R4.64] ;  /* 0x0000000404168981 */ /* 0x0000a8000c2e1500 */
[----:B------:R-:W1:Y:S04]  /*00a0*/  S2R R8, SR_TID.X ;  /* 0x0000000000087919 */ /* 0x000e680000002100 */
[----:B------:R3:W4:Y:S01]  /*00b0*/  @!P0 LDG.E.EL.U16 R3, [R6.64] ;  /* 0x0000000406038981 */ /* 0x000722000c2e1500 */
[----:B------:R-:W-:Y:S01]  /*00c0*/  IMAD.MOV.U32 R27, RZ, RZ, 0x4 ;  /* 0x00000004ff1b7424 */ /* 0x000fe200078e00ff */
[----:B------:R-:W-:Y:S01]  /*00d0*/  CS2R R16, SRZ ;  /* 0x0000000000107805 */ /* 0x000fe2000001ff00 */
[----:B------:R-:W-:Y:S01]  /*00e0*/  CS2R R18, SRZ ;  /* 0x0000000000127805 */ /* 0x000fe2000001ff00 */
[----:B------:R-:W-:Y:S01]  /*00f0*/  CS2R R12, SRZ ;  /* 0x00000000000c7805 */ /* 0x000fe2000001ff00 */
[----:B------:R-:W-:Y:S01]  /*0100*/  CS2R R14, SRZ ;  /* 0x00000000000e7805 */ /* 0x000fe2000001ff00 */
[----:B------:R-:W-:Y:S01]  /*0110*/  CS2R R10, SRZ ;  /* 0x00000000000a7805 */ /* 0x000fe2000001ff00 */
[----:B-1----:R-:W-:-:S02]  /*0120*/  IMAD.SHL.U32 R28, R8, 0x8, RZ ;  /* 0x00000008081c7824 */ /* 0x002fc400078e00ff */
[----:B------:R-:W-:-:S03]  /*0130*/  CS2R R8, SRZ ;  /* 0x0000000000087805 */ /* 0x000fc6000001ff00 */
[----:B------:R-:W-:-:S04]  /*0140*/  LOP3.LUT R28, R28, 0xff8, RZ, 0xc0, !PT ;  /* 0x00000ff81c1c7812 */ /* 0x000fc800078ec0ff */
[----:B------:R-:W-:Y:S01]  /*0150*/  ISETP.GE.U32.AND P2, PT, R28, 0xc00, PT ;  /* 0x00000c001c00780c */ /* 0x000fe20003f46070 */
[----:B------:R-:W-:Y:S01]  /*0160*/  IMAD R2, R2, 0xc00, R28 ;  /* 0x00000c0002027824 */ /* 0x000fe200078e021c */
[C---:B------:R-:W-:Y:S01]  /*0170*/  ISETP.LT.U32.AND P0, PT, R28.reuse, 0xc00, !P0 ;  /* 0x00000c001c00780c */ /* 0x040fe20004701070 */
[----:B0-----:R-:W-:-:S04]  /*0180*/  IMAD.WIDE.U32 R4, R28, R37, c[0x0][0x190] ;  /* 0x000064001c047625 */ /* 0x001fc800078e0025 */
[----:B---3--:R-:W-:-:S04]  /*0190*/  IMAD.WIDE R6, R2, R27, c[0x0][0x178] ;  /* 0x00005e0002067625 */ /* 0x008fc800078e021b */
[CC--:B------:R-:W-:Y:S02]  /*01a0*/  IMAD.WIDE.U32 R20, R28.reuse, R37.reuse, c[0x0][0x198] ;  /* 0x000066001c147625 */ /* 0x0c0fe400078e0025 */
[----:B------:R-:W3:Y:S04]  /*01b0*/  @!P2 LDG.E.EL.128 R12, [R4.64] ;  /* 0x00000004040ca981 */ /* 0x000ee8000c2e1d00 */
[----:B------:R-:W5:Y:S04]  /*01c0*/  @P0 LDG.E.EF.128 R16, [R6.64] ;  /* 0x0000000406100981 */ /* 0x000f68000c0e1d00 */
[----:B------:R0:W5:Y:S01]  /*01d0*/  @!P2 LDG.E.EL.128 R8, [R20.64] ;  /* 0x000000041408a981 */ /* 0x000162000c2e1d00 */
[----:B------:R-:W-:-:S04]  /*01e0*/  IMAD.WIDE.U32 R34, R28, R37, c[0x0][0x170] ;  /* 0x00005c001c227625 */ /* 0x000fc800078e0025 */
[----:B------:R-:W-:Y:S01]  /*01f0*/  IMAD.WIDE.U32 R28, R28, R27, c[0x0][0x168] ;  /* 0x00005a001c1c7625 */ /* 0x000fe200078e001b */
[----:B0-----:R-:W-:-:S03]  /*0200*/  CS2R R20, SRZ ;  /* 0x0000000000147805 */ /* 0x001fc6000001ff00 */
[----:B--2---:R-:W-:-:S05]  /*0210*/  IMAD.U32 R23, R22, 0x10000, RZ ;  /* 0x0001000016177824 */ /* 0x004fca00078e00ff */
[----:B------:R-:W-:Y:S01]  /*0220*/  FSETP.GE.AND P1, PT, R23, RZ, PT ;  /* 0x000000ff1700720b */ /* 0x000fe20003f26000 */
[----:B----4-:R-:W-:-:S03]  /*0230*/  IMAD.U32 R23, R3, 0x10000, RZ ;  /* 0x0001000003177824 */ /* 0x010fc600078e00ff */
[----:B------:R-:W-:Y:S02]  /*0240*/  SEL R22, R22, RZ, !P1 ;  /* 0x000000ff16167207 */ /* 0x000fe40004800000 */
[----:B------:R-:W-:-:S03]  /*0250*/  FSETP.GTU.AND P1, PT, R23, RZ, PT ;  /* 0x000000ff1700720b */ /* 0x000fc60003f2c000 */
[----:B------:R-:W-:Y:S01]  /*0260*/  IMAD.U32 R22, R22, 0x10000, RZ ;  /* 0x0001000016167824 */ /* 0x000fe200078e00ff */
[----:B------:R-:W-:-:S03]  /*0270*/  SEL R3, R3, RZ, P1 ;  /* 0x000000ff03037207 */ /* 0x000fc60000800000 */
[----:B------:R-:W-:Y:S02]  /*0280*/  FADD R22, RZ, -R22 ;  /* 0x80000016ff167221 */ /* 0x000fe40000000000 */
[----:B------:R-:W-:-:S03]  /*0290*/  IMAD.U32 R3, R3, 0x10000, RZ ;  /* 0x0001000003037824 */ /* 0x000fc600078e00ff */
[C---:B------:R-:W-:Y:S02]  /*02a0*/  FSETP.NAN.AND P3, PT, R22.reuse, R22, PT ;  /* 0x000000161600720b */ /* 0x040fe40003f68000 */
[----:B------:R-:W-:-:S11]  /*02b0*/  FSETP.GT.AND P1, PT, R22, R3, PT ;  /* 0x000000031600720b */ /* 0x000fd60003f24000 */
[----:B------:R-:W-:-:S05]  /*02c0*/  @!P3 FSEL R22, R22, R3, P1 ;  /* 0x000000031616b208 */ /* 0x000fca0000800000 */
[----:B------:R-:W-:Y:S02]  /*02d0*/  FMUL R3, R22, 0.0078740157186985015869 ;  /* 0x3c01020416037820 */ /* 0x000fe40000400000 */
[----:B------:R-:W-:-:S03]  /*02e0*/  CS2R R22, SRZ ;  /* 0x0000000000167805 */ /* 0x000fc6000001ff00 */
[C---:B------:R-:W-:Y:S02]  /*02f0*/  FSETP.GT.AND P1, PT, R3.reuse, 9.9999997473787516356e-06, PT ;  /* 0x3727c5ac0300780b */ /* 0x040fe40003f24000 */
[----:B------:R-:W-:Y:S01]  /*0300*/  FSETP.NAN.AND P3, PT, R3, R3, PT ;  /* 0x000000030300720b */ /* 0x000fe20003f68000 */
[----:B------:R-:W2:Y:S01]  /*0310*/  @!P2 LDG.E.EL.128 R20, [R28.64+0x6000] ;  /* 0x006000041c14a981 */ /* 0x000ea2000c2e1d00 */
[C---:B---3--:R-:W-:Y:S01]  /*0320*/  PRMT R4, R12.reuse, 0x7632, R4 ;  /* 0x000076320c047816 */ /* 0x048fe20000000004 */
[----:B------:R-:W-:Y:S01]  /*0330*/  IMAD.U32 R12, R12, 0x10000, RZ ;  /* 0x000100000c0c7824 */ /* 0x000fe200078e00ff */
[----:B-----5:R-:W-:-:S03]  /*0340*/  I2FP.F32.S32 R16, R16 ;  /* 0x0000001000107245 */ /* 0x020fc60000201400 */
[----:B------:R-:W-:Y:S01]  /*0350*/  IMAD.U32 R4, R4, 0x10000, RZ ;  /* 0x0001000004047824 */ /* 0x000fe200078e00ff */
[----:B------:R-:W-:Y:S02]  /*0360*/  I2FP.F32.S32 R6, R17 ;  /* 0x0000001100067245 */ /* 0x000fe40000201400 */
[C---:B------:R-:W-:Y:S01]  /*0370*/  PRMT R5, R8.reuse, 0x7632, R5 ;  /* 0x0000763208057816 */ /* 0x040fe20000000005 */
[----:B------:R-:W-:Y:S01]  /*0380*/  IMAD.U32 R7, R8, 0x10000, RZ ;  /* 0x0001000008077824 */ /* 0x000fe200078e00ff */
[----:B------:R-:W-:Y:S01]  /*0390*/  @!P1 FSEL R3, R3, 9.9999997473787516356e-06, P3 ;  /* 0x3727c5ac03039808 */ /* 0x000fe20001800000 */
[----:B------:R-:W-:Y:S01]  /*03a0*/  IMAD.U32 R17, R9, 0x10000, RZ ;  /* 0x0001000009117824 */ /* 0x000fe200078e00ff */
[----:B------:R-:W-:Y:S01]  /*03b0*/  I2FP.F32.S32 R18, R18 ;  /* 0x0000001200127245 */ /* 0x000fe20000201400 */
[----:B------:R-:W-:Y:S02]  /*03c0*/  IMAD.U32 R5, R5, 0x10000, RZ ;  /* 0x0001000005057824 */ /* 0x000fe400078e00ff */
[C---:B------:R-:W-:Y:S01]  /*03d0*/  FMUL R16, R3.reuse, R16 ;  /* 0x0000001003107220 */ /* 0x040fe20000400000 */
[----:B------:R-:W-:Y:S01]  /*03e0*/  FMUL R6, R3, R6 ;  /* 0x0000000603067220 */ /* 0x000fe20000400000 */
[----:B------:R-:W-:Y:S01]  /*03f0*/  PRMT R9, R9, 0x7632, R9 ;  /* 0x0000763209097816 */ /* 0x000fe20000000009 */
[----:B------:R-:W-:Y:S01]  /*0400*/  IMAD.U32 R8, R13, 0x10000, RZ ;  /* 0x000100000d087824 */ /* 0x000fe200078e00ff */
[----:B------:R-:W-:Y:S01]  /*0410*/  FFMA R12, R12, R16, R7 ;  /* 0x000000100c0c7223 */ /* 0x000fe20000000007 */
[----:B------:R-:W-:Y:S01]  /*0420*/  FFMA R24, R4, R6, R5 ;  /* 0x0000000604187223 */ /* 0x000fe20000000005 */
[----:B------:R-:W-:Y:S01]  /*0430*/  FMUL R18, R3, R18 ;  /* 0x0000001203127220 */ /* 0x000fe20000400000 */
[----:B------:R-:W-:Y:S01]  /*0440*/  CS2R R4, SRZ ;  /* 0x0000000000047805 */ /* 0x000fe2000001ff00 */
[----:B------:R-:W-:Y:S01]  /*0450*/  CS2R R6, SRZ ;  /* 0x0000000000067805 */ /* 0x000fe2000001ff00 */
[----:B------:R-:W-:Y:S01]  /*0460*/  IMAD.U32 R16, R9, 0x10000, RZ ;  /* 0x0001000009107824 */ /* 0x000fe200078e00ff */
[----:B------:R-:W-:-:S04]  /*0470*/  FFMA R8, R8, R18, R17 ;  /* 0x0000001208087223 */ /* 0x000fc80000000011 */
[----:B------:R-:W3:Y:S01]  /*0480*/  @!P2 LDG.E.EL.128 R4, [R34.64+0x3000] ;  /* 0x003000042204a981 */ /* 0x000ee2000c2e1d00 */
[----:B------:R-:W-:Y:S02]  /*0490*/  I2FP.F32.S32 R18, R19 ;  /* 0x0000001300127245 */ /* 0x000fe40000201400 */
[----:B------:R-:W-:-:S03]  /*04a0*/  PRMT R13, R13, 0x7632, R13 ;  /* 0x000076320d0d7816 */ /* 0x000fc6000000000d */
[----:B------:R-:W-:Y:S02]  /*04b0*/  FMUL R18, R3, R18 ;  /* 0x0000001203127220 */ /* 0x000fe40000400000 */
[----:B------:R-:W-:-:S04]  /*04c0*/  IMAD.U32 R13, R13, 0x10000, RZ ;  /* 0x000100000d0d7824 */ /* 0x000fc800078e00ff */
[----:B------:R-:W-:Y:S02]  /*04d0*/  FFMA R25, R13, R18, R16 ;  /* 0x000000120d197223 */ /* 0x000fe40000000010 */
[----:B------:R-:W-:Y:S01]  /*04e0*/  CS2R R18, SRZ ;  /* 0x0000000000127805 */ /* 0x000fe2000001ff00 */
[C---:B---3--:R-:W-:Y:S01]  /*04f0*/  IMAD.U32 R9, R4.reuse, 0x10000, RZ ;  /* 0x0001000004097824 */ /* 0x048fe200078e00ff */
[----:B------:R-:W-:-:S03]  /*0500*/  PRMT R4, R4, 0x7632, R4 ;  /* 0x0000763204047816 */ /* 0x000fc60000000004 */
[----:B--2---:R-:W-:Y:S01]  /*0510*/  FADD R20, R9, R20 ;  /* 0x0000001409147221 */ /* 0x004fe20000000000 */
[C---:B------:R-:W-:Y:S01]  /*0520*/  PRMT R9, R5.reuse, 0x7632, R9 ;  /* 0x0000763205097816 */ /* 0x040fe20000000009 */
[----:B------:R-:W-:Y:S02]  /*0530*/  IMAD.U32 R5, R5, 0x10000, RZ ;  /* 0x0001000005057824 */ /* 0x000fe400078e00ff */
[----:B------:R-:W-:Y:S02]  /*0540*/  IMAD.U32 R4, R4, 0x10000, RZ ;  /* 0x0001000004047824 */ /* 0x000fe400078e00ff */
[----:B------:R-:W-:Y:S01]  /*0550*/  IMAD.U32 R16, R9, 0x10000, RZ ;  /* 0x0001000009107824 */ /* 0x000fe200078e00ff */
[----:B------:R-:W-:Y:S01]  /*0560*/  FADD R9, R5, R22 ;  /* 0x0000001605097221 */ /* 0x000fe20000000000 */
[----:B------:R-:W-:Y:S02]  /*0570*/  FADD R13, R4, R21 ;  /* 0x00000015040d7221 */ /* 0x000fe40000000000 */
[----:B------:R-:W-:Y:S01]  /*0580*/  FADD R22, R16, R23 ;  /* 0x0000001710167221 */ /* 0x000fe20000000000 */
[----:B------:R-:W-:Y:S01]  /*0590*/  IMAD.WIDE R4, R2, R37, c[0x0][0x160] ;  /* 0x0000580002047625 */ /* 0x000fe200078e0225 */
[----:B------:R-:W-:-:S06]  /*05a0*/  CS2R R16, SRZ ;  /* 0x0000000000107805 */ /* 0x000fcc000001ff00 */
[----:B------:R-:W2:Y:S02]  /*05b0*/  @P0 LDG.E.EF.128 R16, [R4.64] ;  /* 0x0000000404100981 */ /* 0x000ea4000c0e1d00 */
[----:B--2---:R-:W-:-:S05]  /*05c0*/  PRMT R21, R16, 0x7632, R21 ;  /* 0x0000763210157816 */ /* 0x004fca0000000015 */
[----:B------:R-:W-:Y:S02]  /*05d0*/  IMAD.U32 R26, R21, 0x10000, RZ ;  /* 0x00010000151a7824 */ /* 0x000fe400078e00ff */
[----:B------:R-:W-:Y:S01]  /*05e0*/  IMAD.U32 R21, R16, 0x10000, RZ ;  /* 0x0001000010157824 */ /* 0x000fe200078e00ff */
[----:B------:R-:W-:Y:S01]  /*05f0*/  PRMT R16, R17, 0x7632, R16 ;  /* 0x0000763211107816 */ /* 0x000fe20000000010 */
[----:B------:R-:W-:Y:S02]  /*0600*/  FFMA R13, R13, R24, R26 ;  /* 0x000000180d0d7223 */ /* 0x000fe4000000001a */
[----:B------:R-:W-:Y:S01]  /*0610*/  FFMA R12, R20, R12, R21 ;  /* 0x0000000c140c7223 */ /* 0x000fe20000000015 */
[----:B------:R-:W-:Y:S01]  /*0620*/  IADD3 R24, R2, 0x4, RZ ;  /* 0x0000000402187810 */ /* 0x000fe20007ffe0ff */
[----:B------:R-:W-:-:S04]  /*0630*/  IMAD.U32 R21, R16, 0x10000, RZ ;  /* 0x0001000010157824 */ /* 0x000fc800078e00ff */
[----:B------:R-:W-:Y:S01]  /*0640*/  FFMA R16, R22, R25, R21 ;  /* 0x0000001916107223 */ /* 0x000fe20000000015 */
[----:B------:R-:W-:Y:S01]  /*0650*/  IMAD.WIDE R4, R24, R27, c[0x0][0x178] ;  /* 0x00005e0018047625 */ /* 0x000fe200078e021b */
[----:B------:R-:W-:Y:S01]  /*0660*/  CS2R R20, SRZ ;  /* 0x0000000000147805 */ /* 0x000fe2000001ff00 */
[----:B------:R-:W-:-:S06]  /*0670*/  CS2R R22, SRZ ;  /* 0x0000000000167805 */ /* 0x000fcc000001ff00 */
[----:B------:R0:W2:Y:S01]  /*0680*/  @P0 LDG.E.EF.128 R20, [R4.64] ;  /* 0x0000000404140981 */ /* 0x0000a2000c0e1d00 */
[----:B------:R-:W-:Y:S01]  /*0690*/  IMAD.U32 R24, R17, 0x10000, RZ ;  /* 0x0001000011187824 */ /* 0x000fe200078e00ff */
[----:B------:R-:W-:-:S03]  /*06a0*/  CS2R R26, SRZ ;  /* 0x00000000001a7805 */ /* 0x000fc6000001ff00 */
[----:B------:R-:W-:Y:S02]  /*06b0*/  FFMA R9, R9, R8, R24 ;  /* 0x0000000809097223 */ /* 0x000fe40000000018 */
[----:B------:R-:W-:-:S06]  /*06c0*/  CS2R R24, SRZ ;  /* 0x0000000000187805 */ /* 0x000fcc000001ff00 */
[----:B------:R-:W3:Y:S01]  /*06d0*/  @!P2 LDG.E.EL.128 R24, [R28.64+0x6010] ;  /* 0x006010041c18a981 */ /* 0x000ee2000c2e1d00 */
[----:B------:R-:W-:Y:S02]  /*06e0*/  IMAD.U32 R8, R14, 0x10000, RZ ;  /* 0x000100000e087824 */ /* 0x000fe400078e00ff */
[C---:B------:R-:W-:Y:S01]  /*06f0*/  IMAD.U32 R17, R10.reuse, 0x10000, RZ ;  /* 0x000100000a117824 */ /* 0x040fe200078e00ff */
[----:B0-----:R-:W-:Y:S02]  /*0700*/  PRMT R4, R10, 0x7632, R4 ;  /* 0x000076320a047816 */ /* 0x001fe40000000004 */
[----:B------:R-:W-:-:S03]  /*0710*/  PRMT R14, R14, 0x7632, R14 ;  /* 0x000076320e0e7816 */ /* 0x000fc6000000000e */
[----:B------:R-:W-:Y:S02]  /*0720*/  IMAD.U32 R5, R4, 0x10000, RZ ;  /* 0x0001000004057824 */ /* 0x000fe400078e00ff */
[----:B------:R-:W-:Y:S01]  /*0730*/  IMAD.U32 R10, R14, 0x10000, RZ ;  /* 0x000100000e0a7824 */ /* 0x000fe200078e00ff */
[----:B--2---:R-:W-:-:S05]  /*0740*/  I2FP.F32.S32 R20, R20 ;  /* 0x0000001400147245 */ /* 0x004fca0000201400 */
[----:B------:R-:W-:-:S04]  /*0750*/  FMUL R20, R3, R20 ;  /* 0x0000001403147220 */ /* 0x000fc80000400000 */
[----:B------:R-:W-:Y:S01]  /*0760*/  FFMA R8, R8, R20, R17 ;  /* 0x0000001408087223 */ /* 0x000fe20000000011 */
[----:B------:R-:W-:Y:S02]  /*0770*/  I2FP.F32.S32 R20, R21 ;  /* 0x0000001500147245 */ /* 0x000fe40000201400 */
[----:B------:R-:W-:Y:S02]  /*0780*/  I2FP.F32.S32 R4, R23 ;  /* 0x0000001700047245 */ /* 0x000fe40000201400 */
[----:B------:R-:W-:Y:S01]  /*0790*/  I2FP.F32.S32 R22, R22 ;  /* 0x0000001600167245 */ /* 0x000fe20000201400 */
[----:B------:R-:W-:-:S04]  /*07a0*/  FMUL R20, R3, R20 ;  /* 0x0000001403147220 */ /* 0x000fc80000400000 */
[----:B------:R-:W-:Y:S01]  /*07b0*/  FFMA R10, R10, R20, R5 ;  /* 0x000000140a0a7223 */ /* 0x000fe20000000005 */
[C---:B------:R-:W-:Y:S01]  /*07c0*/  FMUL R5, R3.reuse, R4 ;  /* 0x0000000403057220 */ /* 0x040fe20000400000 */
[----:B------:R-:W-:Y:S01]  /*07d0*/  FMUL R22, R3, R22 ;  /* 0x0000001603167220 */ /* 0x000fe20000400000 */
[C---:B------:R-:W-:Y:S01]  /*07e0*/  PRMT R3, R15.reuse, 0x7632, R3 ;  /* 0x000076320f037816 */ /* 0x040fe20000000003 */
[----:B------:R-:W-:Y:S01]  /*07f0*/  IMAD.U32 R4, R15, 0x10000, RZ ;  /* 0x000100000f047824 */ /* 0x000fe200078e00ff */
[C---:B------:R-:W-:Y:S01]  /*0800*/  PRMT R15, R11.reuse, 0x7632, R15 ;  /* 0x000076320b0f7816 */ /* 0x040fe2000000000f */
[----:B------:R-:W-:-:S04]  /*0810*/  IMAD.U32 R17, R11, 0x10000, RZ ;  /* 0x000100000b117824 */ /* 0x000fc800078e00ff */
[----:B------:R-:W-:Y:S01]  /*0820*/  IMAD.U32 R11, R15, 0x10000, RZ ;  /* 0x000100000f0b7824 */ /* 0x000fe200078e00ff */
[----:B------:R-:W-:Y:S01]  /*0830*/  FSEL R15, RZ, 2, !P0 ;  /* 0x40000000ff0f7808 */ /* 0x000fe20004000000 */
[----:B------:R-:W-:Y:S01]  /*0840*/  IMAD.U32 R14, R3, 0x10000, RZ ;  /* 0x00010000030e7824 */ /* 0x000fe200078e00ff */
[----:B------:R-:W-:Y:S02]  /*0850*/  PRMT R3, R6, 0x7632, R3 ;  /* 0x0000763206037816 */ /* 0x000fe40000000003 */
[C---:B------:R-:W-:Y:S01]  /*0860*/  FSETP.GEU.AND P1, PT, R15.reuse, 1.175494350822287508e-38, PT ;  /* 0x008000000f00780b */ /* 0x040fe20003f2e000 */
[----:B------:R-:W-:Y:S01]  /*0870*/  FMUL R20, R15, 16777216 ;  /* 0x4b8000000f147820 */ /* 0x000fe20000400000 */
[----:B------:R-:W-:Y:S01]  /*0880*/  FFMA R11, R14, R5, R11 ;  /* 0x000000050e0b7223 */ /* 0x000fe2000000000b */
[----:B------:R-:W-:Y:S01]  /*0890*/  IMAD.U32 R14, R3, 0x10000, RZ ;  /* 0x00010000030e7824 */ /* 0x000fe200078e00ff */
[----:B------:R-:W-:Y:S02]  /*08a0*/  PRMT R3, R18, 0x7632, R3 ;  /* 0x0000763212037816 */ /* 0x000fe40000000003 */
[----:B------:R-:W-:Y:S01]  /*08b0*/  FSEL R20, R20, R15, !P1 ;  /* 0x0000000f14147208 */ /* 0x000fe20004800000 */
[----:B---3--:R-:W-:Y:S01]  /*08c0*/  FADD R14, R14, R25 ;  /* 0x000000190e0e7221 */ /* 0x008fe20000000000 */
[----:B------:R-:W-:Y:S01]  /*08d0*/  FSEL R5, RZ, 1, !P0 ;  /* 0x3f800000ff057808 */ /* 0x000fe20004000000 */
[----:B------:R-:W-:-:S03]  /*08e0*/  IMAD.U32 R3, R3, 0x10000, RZ ;  /* 0x0001000003037824 */ /* 0x000fc600078e00ff */
[----:B------:R-:W0:Y:S01]  /*08f0*/  MUFU.RCP R20, R20 ;  /* 0x0000001400147308 */ /* 0x000e220000001000 */
[----:B------:R-:W-:Y:S01]  /*0900*/  FFMA R10, R14, R10, R3 ;  /* 0x0000000a0e0a7223 */ /* 0x000fe20000000003 */
[----:B------:R-:W-:-:S05]  /*0910*/  FMUL R14, R5, 16777216 ;  /* 0x4b800000050e7820 */ /* 0x000fca0000400000 */
[----:B------:R-:W-:Y:S01]  /*0920*/  FSEL R3, R14, R5, !P1 ;  /* 0x000000050e037208 */ /* 0x000fe20004800000 */
[----:B------:R-:W-:Y:S01]  /*0930*/  FFMA R4, R4, R22, R17 ;  /* 0x0000001604047223 */ /* 0x000fe20000000011 */
[----:B------:R-:W-:Y:S02]  /*0940*/  FSETP.NEU.AND P1, PT, R15, RZ, PT ;  /* 0x000000ff0f00720b */ /* 0x000fe40003f2d000 */
[----:B------:R-:W-:Y:S02]  /*0950*/  FSEL R17, R12, RZ, P0 ;  /* 0x000000ff0c117208 */ /* 0x000fe40000000000 */
[----:B------:R-:W-:Y:S01]  /*0960*/  FSEL R22, R13, RZ, P0 ;  /* 0x000000ff0d167208 */ /* 0x000fe20000000000 */
[----:B0-----:R-:W-:-:S04]  /*0970*/  FMUL R3, R20, R3 ;  /* 0x0000000314037220 */ /* 0x001fc80000400000 */
[----:B------:R-:W-:Y:S01]  /*0980*/  FADD R22, -R17, R22 ;  /* 0x0000001611167221 */ /* 0x000fe20000000100 */
[----:B------:R-:W-:-:S05]  /*0990*/  FSEL R3, R3, RZ, P1 ;  /* 0x000000ff03037208 */ /* 0x000fca0000800000 */
[C---:B------:R-:W-:Y:S01]  /*09a0*/  FFMA R20, R22.reuse, R3, R17 ;  /* 0x0000000316147223 */ /* 0x040fe20000000011 */
[----:B------:R-:W-:Y:S01]  /*09b0*/  FMUL R22, R22, R22 ;  /* 0x0000001616167220 */ /* 0x000fe20000400000 */
[----:B------:R-:W-:-:S03]  /*09c0*/  FSEL R17, RZ, 3, !P0 ;  /* 0x40400000ff117808 */ /* 0x000fc60004000000 */
[----:B------:R-:W-:Y:S01]  /*09d0*/  FMUL R22, R5, R22 ;  /* 0x0000001605167220 */ /* 0x000fe20000400000 */
[----:B------:R-:W-:-:S03]  /*09e0*/  FSETP.GEU.AND P1, PT, R17, 1.175494350822287508e-38, PT ;  /* 0x008000001100780b */ /* 0x000fc60003f2e000 */
[----:B------:R-:W-:Y:S01]  /*09f0*/  FFMA R3, R3, R22, RZ ;  /* 0x0000001603037223 */ /* 0x000fe200000000ff */
[----:B------:R-:W-:-:S05]  /*0a00*/  FMUL R22, R17, 16777216 ;  /* 0x4b80000011167820 */ /* 0x000fca0000400000 */
[----:B------:R-:W-:-:S06]  /*0a10*/  FSEL R23, R22, R17, !P1 ;  /* 0x0000001116177208 */ /* 0x000fcc0004800000 */
[----:B------:R-:W0:Y:S01]  /*0a20*/  MUFU.RCP R23, R23 ;  /* 0x0000001700177308 */ /* 0x000e220000001000 */
[----:B------:R-:W-:Y:S02]  /*0a30*/  FSEL R21, R9, RZ, P0 ;  /* 0x000000ff09157208 */ /* 0x000fe40000000000 */
[----:B------:R-:W-:-:S03]  /*0a40*/  FSEL R22, R14, R5, !P1 ;  /* 0x000000050e167208 */ /* 0x000fc60004800000 */
[----:B------:R-:W-:Y:S01]  /*0a50*/  FADD R21, R21, -R20 ;  /* 0x8000001415157221 */ /* 0x000fe20000000000 */
[----:B------:R-:W-:-:S03]  /*0a60*/  FSETP.NEU.AND P1, PT, R17, RZ, PT ;  /* 0x000000ff1100720b */ /* 0x000fc60003f2d000 */
[----:B------:R-:W-:Y:S01]  /*0a70*/  FMUL R36, R21, R21 ;  /* 0x0000001515247220 */ /* 0x000fe20000400000 */
[----:B0-----:R-:W-:-:S03]  /*0a80*/  FMUL R22, R23, R22 ;  /* 0x0000001617167220 */ /* 0x001fc60000400000 */
[----:B------:R-:W-:Y:S02]  /*0a90*/  FMUL R36, R15, R36 ;  /* 0x000000240f247220 */ /* 0x000fe40000400000 */
[----:B------:R-:W-:-:S05]  /*0aa0*/  FSEL R22, R22, RZ, P1 ;  /* 0x000000ff16167208 */ /* 0x000fca0000800000 */
[----:B------:R-:W-:Y:S01]  /*0ab0*/  FFMA R20, R21, R22, R20 ;  /* 0x0000001615147223 */ /* 0x000fe20000000014 */
[----:B------:R-:W-:Y:S01]  /*0ac0*/  FFMA R22, R22, R36, R3 ;  /* 0x0000002416167223 */ /* 0x000fe20000000003 */
[----:B------:R-:W-:-:S04]  /*0ad0*/  FSEL R3, RZ, 4, !P0 ;  /* 0x40800000ff037808 */ /* 0x000fc80004000000 */
[C---:B------:R-:W-:Y:S01]  /*0ae0*/  FSETP.GEU.AND P1, PT, R3.reuse, 1.175494350822287508e-38, PT ;  /* 0x008000000300780b */ /* 0x040fe20003f2e000 */
[----:B------:R-:W-:-:S05]  /*0af0*/  FMUL R36, R3, 16777216 ;  /* 0x4b80000003247820 */ /* 0x000fca0000400000 */
[----:B------:R-:W-:-:S06]  /*0b00*/  FSEL R36, R36, R3, !P1 ;  /* 0x0000000324247208 */ /* 0x000fcc0004800000 */
[----:B------:R-:W0:Y:S01]  /*0b10*/  MUFU.RCP R36, R36 ;  /* 0x0000002400247308 */ /* 0x000e220000001000 */
[----:B------:R-:W-:Y:S02]  /*0b20*/  FSEL R15, R14, R5, !P1 ;  /* 0x000000050e0f7208 */ /* 0x000fe40004800000 */
[----:B------:R-:W-:Y:S02]  /*0b30*/  FSETP.NEU.AND P1, PT, R3, RZ, PT ;  /* 0x000000ff0300720b */ /* 0x000fe40003f2d000 */
[----:B------:R-:W-:-:S05]  /*0b40*/  FSEL R23, R16, RZ, P0 ;  /* 0x000000ff10177208 */ /* 0x000fca0000000000 */
[----:B------:R-:W-:Y:S01]  /*0b50*/  FADD R23, R23, -R20 ;  /* 0x8000001417177221 */ /* 0x000fe20000000000 */
[----:B0-----:R-:W-:-:S05]  /*0b60*/  FMUL R15, R36, R15 ;  /* 0x0000000f240f7220 */ /* 0x001fca0000400000 */
[----:B------:R-:W-:-:S05]  /*0b70*/  FSEL R21, R15, RZ, P1 ;  /* 0x000000ff0f157208 */ /* 0x000fca0000800000 */
[C---:B------:R-:W-:Y:S01]  /*0b80*/  FFMA R15, R23.reuse, R21, R20 ;  /* 0x00000015170f7223 */ /* 0x040fe20000000014 */
[----:B------:R-:W-:-:S04]  /*0b90*/  FMUL R20, R23, R23 ;  /* 0x0000001717147220 */ /* 0x000fc80000400000 */
[----:B------:R-:W-:-:S04]  /*0ba0*/  FMUL R17, R17, R20 ;  /* 0x0000001411117220 */ /* 0x000fc80000400000 */
[----:B------:R-:W-:Y:S01]  /*0bb0*/  FFMA R17, R21, R17, R22 ;  /* 0x0000001115117223 */ /* 0x000fe20000000016 */
[----:B------:R-:W-:Y:S01]  /*0bc0*/  IMAD.U32 R21, R6, 0x10000, RZ ;  /* 0x0001000006157824 */ /* 0x000fe200078e00ff */
[----:B------:R-:W-:-:S03]  /*0bd0*/  PRMT R6, R7, 0x7632, R6 ;  /* 0x0000763207067816 */ /* 0x000fc60000000006 */
[----:B------:R-:W-:Y:S01]  /*0be0*/  FADD R24, R21, R24 ;  /* 0x0000001815187221 */ /* 0x000fe20000000000 */
[----:B------:R-:W-:-:S04]  /*0bf0*/  IMAD.U32 R21, R18, 0x10000, RZ ;  /* 0x0001000012157824 */ /* 0x000fc800078e00ff */
[----:B------:R-:W-:Y:S01]  /*0c00*/  FFMA R21, R24, R8, R21 ;  /* 0x0000000818157223 */ /* 0x000fe20000000015 */
[----:B------:R-:W-:Y:S01]  /*0c10*/  IMAD.U32 R8, R6, 0x10000, RZ ;  /* 0x0001000006087824 */ /* 0x000fe200078e00ff */
[----:B------:R-:W-:-:S03]  /*0c20*/  PRMT R6, R19, 0x7632, R6 ;  /* 0x0000763213067816 */ /* 0x000fc60000000006 */
[----:B------:R-:W-:Y:S02]  /*0c30*/  FADD R27, R8, R27 ;  /* 0x0000001b081b7221 */ /* 0x000fe40000000000 */
[----:B------:R-:W-:Y:S01]  /*0c40*/  IMAD.U32 R8, R6, 0x10000, RZ ;  /* 0x0001000006087824 */ /* 0x000fe200078e00ff */
[----:B------:R-:W-:-:S04]  /*0c50*/  FSEL R6, RZ, 5, !P0 ;  /* 0x40a00000ff067808 */ /* 0x000fc80004000000 */
[C---:B------:R-:W-:Y:S01]  /*0c60*/  FSETP.GEU.AND P1, PT, R6.reuse, 1.175494350822287508e-38, PT ;  /* 0x008000000600780b */ /* 0x040fe20003f2e000 */
[----:B------:R-:W-:-:S05]  /*0c70*/  FMUL R23, R6, 16777216 ;  /* 0x4b80000006177820 */ /* 0x000fca0000400000 */
[----:B------:R-:W-:Y:S01]  /*0c80*/  FSEL R18, R23, R6, !P1 ;  /* 0x0000000617127208 */ /* 0x000fe20004800000 */
[----:B------:R-:W-:-:S05]  /*0c90*/  IMAD.U32 R7, R7, 0x10000, RZ ;  /* 0x0001000007077824 */ /* 0x000fca00078e00ff */
[----:B------:R-:W0:Y:S01]  /*0ca0*/  MUFU.RCP R18, R18 ;  /* 0x0000001200127308 */ /* 0x000e220000001000 */
[----:B------:R-:W-:Y:S01]  /*0cb0*/  FFMA R11, R27, R11, R8 ;  /* 0x0000000b1b0b7223 */ /* 0x000fe20000000008 */
[----:B------:R-:W-:Y:S01]  /*0cc0*/  IMAD.U32 R19, R19, 0x10000, RZ ;  /* 0x0001000013137824 */ /* 0x000fe200078e00ff */
[----:B------:R-:W-:Y:S01]  /*0cd0*/  FADD R8, R7, R26 ;  /* 0x0000001a07087221 */ /* 0x000fe20000000000 */
[----:B------:R-:W-:-:S03]  /*0ce0*/  FSEL R7, RZ, 6, !P0 ;  /* 0x40c00000ff077808 */ /* 0x000fc60004000000 */
[----:B------:R-:W-:Y:S01]  /*0cf0*/  FFMA R8, R8, R4, R19 ;  /* 0x0000000408087223 */ /* 0x000fe20000000013 */
[----:B------:R-:W-:Y:S01]  /*0d00*/  FSEL R19, R14, R5, !P1 ;  /* 0x000000050e137208 */ /* 0x000fe20004800000 */
[C---:B------:R-:W-:Y:S01]  /*0d10*/  FMUL R4, R7.reuse, 16777216 ;  /* 0x4b80000007047820 */ /* 0x040fe20000400000 */
[----:B------:R-:W-:Y:S02]  /*0d20*/  FSETP.GEU.AND P3, PT, R7, 1.175494350822287508e-38, PT ;  /* 0x008000000700780b */ /* 0x000fe40003f6e000 */
[----:B------:R-:W-:Y:S01]  /*0d30*/  FSEL R20, R21, RZ, P0 ;  /* 0x000000ff15147208 */ /* 0x000fe20000000000 */
[----:B0-----:R-:W-:Y:S01]  /*0d40*/  FMUL R19, R18, R19 ;  /* 0x0000001312137220 */ /* 0x001fe20000400000 */
[----:B------:R-:W-:-:S03]  /*0d50*/  FSEL R18, R4, R7, !P3 ;  /* 0x0000000704127208 */ /* 0x000fc60005800000 */
[----:B------:R-:W-:Y:S01]  /*0d60*/  FADD R4, R20, -R15 ;  /* 0x8000000f14047221 */ /* 0x000fe20000000000 */
[----:B------:R-:W-:-:S03]  /*0d70*/  FSETP.NEU.AND P1, PT, R6, RZ, PT ;  /* 0x000000ff0600720b */ /* 0x000fc60003f2d000 */
[----:B------:R-:W-:Y:S01]  /*0d80*/  FMUL R22, R4, R4 ;  /* 0x0000000404167220 */ /* 0x000fe20000400000 */
[----:B------:R-:W0:Y:S01]  /*0d90*/  MUFU.RCP R18, R18 ;  /* 0x0000001200127308 */ /* 0x000e220000001000 */
[----:B------:R-:W-:Y:S02]  /*0da0*/  FSEL R20, R19, RZ, P1 ;  /* 0x000000ff13147208 */ /* 0x000fe40000800000 */
[----:B------:R-:W-:-:S03]  /*0db0*/  FMUL R22, R3, R22 ;  /* 0x0000001603167220 */ /* 0x000fc60000400000 */
[----:B------:R-:W-:Y:S01]  /*0dc0*/  FFMA R15, R4, R20, R15 ;  /* 0x00000014040f7223 */ /* 0x000fe2000000000f */
[----:B------:R-:W-:Y:S01]  /*0dd0*/  FSEL R4, RZ, 7, !P0 ;  /* 0x40e00000ff047808 */ /* 0x000fe20004000000 */
[----:B------:R-:W-:Y:S01]  /*0de0*/  FFMA R17, R20, R22, R17 ;  /* 0x0000001614117223 */ /* 0x000fe20000000011 */
[----:B------:R-:W-:Y:S02]  /*0df0*/  FSEL R20, R10, RZ, P0 ;  /* 0x000000ff0a147208 */ /* 0x000fe40000000000 */
[----:B------:R-:W-:Y:S01]  /*0e00*/  FSEL R19, R14, R5, !P3 ;  /* 0x000000050e137208 */ /* 0x000fe20005800000 */
[C---:B------:R-:W-:Y:S01]  /*0e10*/  FMUL R23, R4.reuse, 16777216 ;  /* 0x4b80000004177820 */ /* 0x040fe20000400000 */
[----:B------:R-:W-:Y:S01]  /*0e20*/  FSETP.GEU.AND P3, PT, R4, 1.175494350822287508e-38, PT ;  /* 0x008000000400780b */ /* 0x000fe20003f6e000 */
[----:B------:R-:W-:Y:S01]  /*0e30*/  FADD R20, R20, -R15 ;  /* 0x8000000f14147221 */ /* 0x000fe20000000000 */
[----:B------:R-:W-:Y:S01]  /*0e40*/  FSEL R3, RZ, 8, !P0 ;  /* 0x41000000ff037808 */ /* 0x000fe20004000000 */
[----:B0-----:R-:W-:Y:S01]  /*0e50*/  FMUL R19, R18, R19 ;  /* 0x0000001312137220 */ /* 0x001fe20000400000 */
[----:B------:R-:W-:Y:S01]  /*0e60*/  FSEL R18, R23, R4, !P3 ;  /* 0x0000000417127208 */ /* 0x000fe20005800000 */
[----:B------:R-:W-:Y:S01]  /*0e70*/  FMUL R23, R20, R20 ;  /* 0x0000001414177220 */ /* 0x000fe20000400000 */
[C---:B------:R-:W-:Y:S01]  /*0e80*/  FSETP.GEU.AND P4, PT, R3.reuse, 1.175494350822287508e-38, PT ;  /* 0x008000000300780b */ /* 0x040fe20003f8e000 */
[----:B------:R-:W-:-:S02]  /*0e90*/  FMUL R24, R3, 16777216 ;  /* 0x4b80000003187820 */ /* 0x000fc40000400000 */
[----:B------:R-:W-:Y:S01]  /*0ea0*/  FMUL R22, R6, R23 ;  /* 0x0000001706167220 */ /* 0x000fe20000400000 */
[----:B------:R-:W-:Y:S01]  /*0eb0*/  FSETP.NEU.AND P1, PT, R7, RZ, PT ;  /* 0x000000ff0700720b */ /* 0x000fe20003f2d000 */
[----:B------:R-:W0:Y:S01]  /*0ec0*/  SHFL.BFLY PT, R6, R3, 0x10, 0x1f ;  /* 0x0e001f0003067f89 */ /* 0x000e2200000e0000 */
[----:B------:R-:W-:Y:S01]  /*0ed0*/  FSEL R25, R24, R3, !P4 ;  /* 0x0000000318197208 */ /* 0x000fe20006000000 */
[----:B------:R-:W1:Y:S01]  /*0ee0*/  MUFU.RCP R18, R18 ;  /* 0x0000001200127308 */ /* 0x000e620000001000 */
[----:B------:R-:W-:-:S07]  /*0ef0*/  FSEL R24, R19, RZ, P1 ;  /* 0x000000ff13187208 */ /* 0x000fce0000800000 */
[----:B------:R-:W2:Y:S01]  /*0f00*/  MUFU.RCP R19, R25 ;  /* 0x0000001900137308 */ /* 0x000ea20000001000 */
[----:B------:R-:W-:Y:S01]  /*0f10*/  FFMA R15, R20, R24, R15 ;  /* 0x00000018140f7223 */ /* 0x000fe2000000000f */
[CC--:B------:R-:W-:Y:S02]  /*0f20*/  FSEL R23, R14.reuse, R5.reuse, !P3 ;  /* 0x000000050e177208 */ /* 0x0c0fe40005800000 */
[----:B------:R-:W-:Y:S02]  /*0f30*/  FSEL R20, R14, R5, !P4 ;  /* 0x000000050e147208 */ /* 0x000fe40006000000 */
[----:B------:R-:W-:Y:S01]  /*0f40*/  FSEL R14, R8, RZ, P0 ;  /* 0x000000ff080e7208 */ /* 0x000fe20000000000 */
[----:B-1----:R-:W-:-:S04]  /*0f50*/  FMUL R18, R18, R23 ;  /* 0x0000001712127220 */ /* 0x002fc80000400000 */
[----:B------:R-:W-:Y:S01]  /*0f60*/  FADD R14, R14, -R15 ;  /* 0x8000000f0e0e7221 */ /* 0x000fe20000000000 */
[----:B------:R-:W-:Y:S01]  /*0f70*/  FSETP.NEU.AND P1, PT, R4, RZ, PT ;  /* 0x000000ff0400720b */ /* 0x000fe20003f2d000 */
[----:B0-----:R-:W-:Y:S01]  /*0f80*/  FADD R5, R3, R6 ;  /* 0x0000000603057221 */ /* 0x001fe20000000000 */
[----:B--2---:R-:W-:Y:S01]  /*0f90*/  FMUL R19, R19, R20 ;  /* 0x0000001413137220 */ /* 0x004fe20000400000 */
[----:B------:R-:W-:Y:S01]  /*0fa0*/  FMUL R20, R14, R14 ;  /* 0x0000000e0e147220 */ /* 0x000fe20000400000 */
[----:B------:R-:W-:Y:S01]  /*0fb0*/  FSEL R18, R18, RZ, P1 ;  /* 0x000000ff12127208 */ /* 0x000fe20000800000 */
[----:B------:R-:W-:Y:S02]  /*0fc0*/  FFMA R17, R24, R22, R17 ;  /* 0x0000001618117223 */ /* 0x000fe40000000011 */
[----:B------:R-:W-:Y:S01]  /*0fd0*/  FMUL R20, R7, R20 ;  /* 0x0000001407147220 */ /* 0x000fe20000400000 */
[----:B------:R-:W-:Y:S01]  /*0fe0*/  FSETP.GEU.AND P4, PT, |R5|, 1.175494350822287508e-38, PT ;  /* 0x008000000500780b */ /* 0x000fe20003f8e200 */
[----:B------:R-:W-:Y:S01]  /*0ff0*/  FFMA R15, R14, R18, R15 ;  /* 0x000000120e0f7223 */ /* 0x000fe2000000000f */
[----:B------:R-:W-:Y:S01]  /*1000*/  FSETP.NEU.AND P3, PT, R3, RZ, PT ;  /* 0x000000ff0300720b */ /* 0x000fe20003f6d000 */
[----:B------:R-:W-:Y:S01]  /*1010*/  FFMA R17, R18, R20, R17 ;  /* 0x0000001412117223 */ /* 0x000fe20000000011 */
[----:B------:R-:W-:Y:S01]  /*1020*/  FSEL R22, R11, RZ, P0 ;  /* 0x000000ff0b167208 */ /* 0x000fe20000000000 */
[C---:B------:R-:W-:Y:S01]  /*1030*/  FMUL R18, R5.reuse, 0.25 ;  /* 0x3e80000005127820 */ /* 0x040fe20000400000 */
[----:B------:R-:W-:Y:S01]  /*1040*/  FSETP.GT.AND P1, PT, |R5|, 8.50705917302346158658e+37, PT ;  /* 0x7e8000000500780b */ /* 0x000fe20003f24200 */
[----:B------:R-:W0:Y:S01]  /*1050*/  SHFL.BFLY PT, R14, R5, 0x8, 0x1f ;  /* 0x0d001f00050e7f89 */ /* 0x000e2200000e0000 */
[----:B------:R-:W-:Y:S01]  /*1060*/  FSEL R20, R19, RZ, P3 ;  /* 0x000000ff13147208 */ /* 0x000fe20001800000 */
[----:B------:R-:W-:Y:S01]  /*1070*/  FADD R22, R22, -R15 ;  /* 0x8000000f16167221 */ /* 0x000fe20000000000 */
[----:B------:R-:W-:-:S03]  /*1080*/  FSEL R19, R18, R5, P1 ;  /* 0x0000000512137208 */ /* 0x000fc60000800000 */
[C---:B------:R-:W-:Y:S02]  /*1090*/  FFMA R15, R22.reuse, R20, R15 ;  /* 0x00000014160f7223 */ /* 0x040fe4000000000f */
[----:B------:R-:W-:Y:S01]  /*10a0*/  @!P4 FMUL R19, R19, 16777216 ;  /* 0x4b8000001313c820 */ /* 0x000fe20000400000 */
[----:B------:R-:W-:Y:S02]  /*10b0*/  FMUL R7, R22, R22 ;  /* 0x0000001616077220 */ /* 0x000fe40000400000 */
[----:B------:R-:W1:Y:S02]  /*10c0*/  SHFL.BFLY PT, R18, R15, 0x10, 0x1f ;  /* 0x0e001f000f127f89 */ /* 0x000e6400000e0000 */
[----:B------:R-:W-:Y:S01]  /*10d0*/  FMUL R7, R4, R7 ;  /* 0x0000000704077220 */ /* 0x000fe20000400000 */
[----:B------:R-:W2:Y:S03]  /*10e0*/  MUFU.RCP R19, R19 ;  /* 0x0000001300137308 */ /* 0x000ea60000001000 */
[----:B------:R-:W-:Y:S01]  /*10f0*/  FFMA R20, R20, R7, R17 ;  /* 0x0000000714147223 */ /* 0x000fe20000000011 */
[----:B------:R-:W-:-:S04]  /*1100*/  @P1 FMUL R6, R6, 0.25 ;  /* 0x3e80000006061820 */ /* 0x000fc80000400000 */
[----:B------:R-:W3:Y:S01]  /*1110*/  SHFL.BFLY PT, R17, R20, 0x10, 0x1f ;  /* 0x0e001f0014117f89 */ /* 0x000ee200000e0000 */
[----:B------:R-:W-:Y:S01]  /*1120*/  @!P4 FMUL R6, R6, 16777216 ;  /* 0x4b8000000606c820 */ /* 0x000fe20000400000 */
[C---:B0-----:R-:W-:Y:S01]  /*1130*/  FADD R4, R5.reuse, R14 ;  /* 0x0000000e05047221 */ /* 0x041fe20000000000 */
[----:B------:R-:W-:-:S04]  /*1140*/  FSETP.NEU.AND P3, PT, R5, RZ, PT ;  /* 0x000000ff0500720b */ /* 0x000fc80003f6d000 */
[C---:B------:R-:W-:Y:S01]  /*1150*/  FSETP.GEU.AND P4, PT, |R4|.reuse, 1.175494350822287508e-38, PT ;  /* 0x008000000400780b */ /* 0x040fe20003f8e200 */
[----:B--2---:R-:W-:Y:S01]  /*1160*/  FMUL R6, R19, R6 ;  /* 0x0000000613067220 */ /* 0x004fe20000400000 */
[C---:B------:R-:W-:Y:S01]  /*1170*/  FMUL R7, R4.reuse, 0.25 ;  /* 0x3e80000004077820 */ /* 0x040fe20000400000 */
[----:B------:R-:W-:-:S03]  /*1180*/  FSETP.GT.AND P1, PT, |R4|, 8.50705917302346158658e+37, PT ;  /* 0x7e8000000400780b */ /* 0x000fc60003f24200 */
[----:B------:R-:W-:Y:S01]  /*1190*/  FSEL R6, R6, RZ, P3 ;  /* 0x000000ff06067208 */ /* 0x000fe20001800000 */
[----:B-1----:R-:W-:Y:S01]  /*11a0*/  FADD R18, -R15, R18 ;  /* 0x000000120f127221 */ /* 0x002fe20000000100 */
[----:B------:R-:W-:Y:S02]  /*11b0*/  FSEL R19, R7, R4, P1 ;  /* 0x0000000407137208 */ /* 0x000fe40000800000 */
[----:B------:R-:W0:Y:S01]  /*11c0*/  SHFL.BFLY PT, R7, R4, 0x4, 0x1f ;  /* 0x0c801f0004077f89 */ /* 0x000e2200000e0000 */
[C---:B------:R-:W-:Y:S01]  /*11d0*/  FFMA R15, R18.reuse, R6, R15 ;  /* 0x00000006120f7223 */ /* 0x040fe2000000000f */
[----:B------:R-:W-:Y:S01]  /*11e0*/  FMUL R18, R18, R18 ;  /* 0x0000001212127220 */ /* 0x000fe20000400000 */
[----:B------:R-:W-:-:S03]  /*11f0*/  @!P4 FMUL R19, R19, 16777216 ;  /* 0x4b8000001313c820 */ /* 0x000fc60000400000 */
[----:B------:R-:W-:Y:S01]  /*1200*/  FMUL R3, R3, R18 ;  /* 0x0000001203037220 */ /* 0x000fe20000400000 */
[----:B---3--:R-:W-:Y:S01]  /*1210*/  FADD R17, R20, R17 ;  /* 0x0000001114117221 */ /* 0x008fe20000000000 */
[----:B------:R-:W1:Y:S01]  /*1220*/  SHFL.BFLY PT, R18, R15, 0x8, 0x1f ;  /* 0x0d001f000f127f89 */ /* 0x000e6200000e0000 */
[----:B------:R-:W2:Y:S02]  /*1230*/  MUFU.RCP R19, R19 ;  /* 0x0000001300137308 */ /* 0x000ea40000001000 */
[----:B------:R-:W-:Y:S01]  /*1240*/  FFMA R20, R6, R3, R17 ;  /* 0x0000000306147223 */ /* 0x000fe20000000011 */
[----:B------:R-:W-:-:S04]  /*1250*/  @P1 FMUL R14, R14, 0.25 ;  /* 0x3e8000000e0e1820 */ /* 0x000fc80000400000 */
[----:B------:R-:W3:Y:S01]  /*1260*/  SHFL.BFLY PT, R17, R20, 0x8, 0x1f ;  /* 0x0d001f0014117f89 */ /* 0x000ee200000e0000 */
[----:B------:R-:W-:Y:S01]  /*1270*/  @!P4 FMUL R14, R14, 16777216 ;  /* 0x4b8000000e0ec820 */ /* 0x000fe20000400000 */
[C---:B------:R-:W-:Y:S01]  /*1280*/  FSETP.NEU.AND P3, PT, R4.reuse, RZ, PT ;  /* 0x000000ff0400720b */ /* 0x040fe20003f6d000 */
[----:B0-----:R-:W-:Y:S02]  /*1290*/  FADD R3, R4, R7 ;  /* 0x0000000704037221 */ /* 0x001fe40000000000 */
[----:B--2---:R-:W-:-:S03]  /*12a0*/  FMUL R14, R19, R14 ;  /* 0x0000000e130e7220 */ /* 0x004fc60000400000 */
[C---:B------:R-:W-:Y:S01]  /*12b0*/  FSETP.GEU.AND P4, PT, |R3|.reuse, 1.175494350822287508e-38, PT ;  /* 0x008000000300780b */ /* 0x040fe20003f8e200 */
[----:B------:R-:W-:Y:S01]  /*12c0*/  FMUL R6, R3, 0.25 ;  /* 0x3e80000003067820 */ /* 0x000fe20000400000 */
[----:B------:R-:W-:Y:S01]  /*12d0*/  FSEL R14, R14, RZ, P3 ;  /* 0x000000ff0e0e7208 */ /* 0x000fe20001800000 */
[----:B-1----:R-:W-:Y:S01]  /*12e0*/  FADD R18, -R15, R18 ;  /* 0x000000120f127221 */ /* 0x002fe20000000100 */
[----:B------:R-:W-:-:S03]  /*12f0*/  FSETP.GT.AND P1, PT, |R3|, 8.50705917302346158658e+37, PT ;  /* 0x7e8000000300780b */ /* 0x000fc60003f24200 */
[----:B------:R-:W-:Y:S01]  /*1300*/  FFMA R15, R18, R14, R15 ;  /* 0x0000000e120f7223 */ /* 0x000fe2000000000f */
[----:B------:R-:W-:Y:S01]  /*1310*/  FSEL R19, R6, R3, P1 ;  /* 0x0000000306137208 */ /* 0x000fe20000800000 */
[----:B------:R-:W-:Y:S01]  /*1320*/  FMUL R18, R18, R18 ;  /* 0x0000001212127220 */ /* 0x000fe20000400000 */
[----:B------:R-:W0:Y:S01]  /*1330*/  SHFL.BFLY PT, R6, R3, 0x2, 0x1f ;  /* 0x0c401f0003067f89 */ /* 0x000e2200000e0000 */
[----:B---3--:R-:W-:Y:S02]  /*1340*/  FADD R17, R20, R17 ;  /* 0x0000001114117221 */ /* 0x008fe40000000000 */
[----:B------:R-:W-:Y:S01]  /*1350*/  @!P4 FMUL R19, R19, 16777216 ;  /* 0x4b8000001313c820 */ /* 0x000fe20000400000 */
[----:B------:R-:W-:Y:S02]  /*1360*/  FMUL R5, R5, R18 ;  /* 0x0000001205057220 */ /* 0x000fe40000400000 */
[----:B------:R-:W1:Y:S01]  /*1370*/  SHFL.BFLY PT, R18, R15, 0x4, 0x1f ;  /* 0x0c801f000f127f89 */ /* 0x000e6200000e0000 */
[----:B------:R-:W2:Y:S01]  /*1380*/  MUFU.RCP R20, R19 ;  /* 0x0000001300147308 */ /* 0x000ea20000001000 */
[----:B------:R-:W-:Y:S01]  /*1390*/  FFMA R17, R14, R5, R17 ;  /* 0x000000050e117223 */ /* 0x000fe20000000011 */
[----:B------:R-:W-:-:S04]  /*13a0*/  @P1 FMUL R7, R7, 0.25 ;  /* 0x3e80000007071820 */ /* 0x000fc80000400000 */
[----:B------:R-:W3:Y:S01]  /*13b0*/  SHFL.BFLY PT, R14, R17, 0x4, 0x1f ;  /* 0x0c801f00110e7f89 */ /* 0x000ee200000e0000 */
[----:B------:R-:W-:Y:S01]  /*13c0*/  @!P4 FMUL R7, R7, 16777216 ;  /* 0x4b8000000707c820 */ /* 0x000fe20000400000 */
[----:B------:R-:W-:-:S03]  /*13d0*/  FSETP.NEU.AND P1, PT, R3, RZ, PT ;  /* 0x000000ff0300720b */ /* 0x000fc60003f2d000 */
[----:B--2---:R-:W-:Y:S01]  /*13e0*/  FMUL R20, R20, R7 ;  /* 0x0000000714147220 */ /* 0x004fe20000400000 */
[----:B0-----:R-:W-:-:S04]  /*13f0*/  FADD R5, R3, R6 ;  /* 0x0000000603057221 */ /* 0x001fc80000000000 */
[----:B------:R-:W-:Y:S02]  /*1400*/  FSEL R20, R20, RZ, P1 ;  /* 0x000000ff14147208 */ /* 0x000fe40000800000 */
[----:B------:R-:W-:Y:S01]  /*1410*/  FSETP.GEU.AND P3, PT, |R5|, 1.175494350822287508e-38, PT ;  /* 0x008000000500780b */ /* 0x000fe20003f6e200 */
[----:B-1----:R-:W-:Y:S01]  /*1420*/  FADD R18, -R15, R18 ;  /* 0x000000120f127221 */ /* 0x002fe20000000100 */
[C---:B------:R-:W-:Y:S01]  /*1430*/  FMUL R22, R5.reuse, 0.25 ;  /* 0x3e80000005167820 */ /* 0x040fe20000400000 */
[----:B------:R-:W-:Y:S02]  /*1440*/  FSETP.GT.AND P1, PT, |R5|, 8.50705917302346158658e+37, PT ;  /* 0x7e8000000500780b */ /* 0x000fe40003f24200 */
[C---:B------:R-:W-:Y:S01]  /*1450*/  FFMA R15, R18.reuse, R20, R15 ;  /* 0x00000014120f7223 */ /* 0x040fe2000000000f */
[----:B------:R-:W-:Y:S01]  /*1460*/  FMUL R7, R18, R18 ;  /* 0x0000001212077220 */ /* 0x000fe20000400000 */
[----:B------:R-:W-:Y:S01]  /*1470*/  FSEL R22, R22, R5, P1 ;  /* 0x0000000516167208 */ /* 0x000fe20000800000 */
[----:B---3--:R-:W-:-:S02]  /*1480*/  FADD R17, R17, R14 ;  /* 0x0000000e11117221 */ /* 0x008fc40000000000 */
[----:B------:R-:W-:Y:S01]  /*1490*/  FMUL R7, R4, R7 ;  /* 0x0000000704077220 */ /* 0x000fe20000400000 */
[----:B------:R-:W0:Y:S02]  /*14a0*/  SHFL.BFLY PT, R14, R15, 0x2, 0x1f ;  /* 0x0c401f000f0e7f89 */ /* 0x000e2400000e0000 */
[----:B------:R-:W-:Y:S02]  /*14b0*/  @!P3 FMUL R22, R22, 16777216 ;  /* 0x4b8000001616b820 */ /* 0x000fe40000400000 */
[----:B------:R-:W1:Y:S01]  /*14c0*/  SHFL.BFLY PT, R4, R5, 0x1, 0x1f ;  /* 0x0c201f0005047f89 */ /* 0x000e6200000e0000 */
[----:B------:R-:W-:Y:S02]  /*14d0*/  FFMA R20, R20, R7, R17 ;  /* 0x0000000714147223 */ /* 0x000fe40000000011 */
[----:B------:R-:W2:Y:S01]  /*14e0*/  MUFU.RCP R17, R22 ;  /* 0x0000001600117308 */ /* 0x000ea20000001000 */
[----:B------:R-:W-:Y:S02]  /*14f0*/  @P1 FMUL R6, R6, 0.25 ;  /* 0x3e80000006061820 */ /* 0x000fe40000400000 */
[----:B------:R-:W3:Y:S02]  /*1500*/  SHFL.BFLY PT, R7, R20, 0x2, 0x1f ;  /* 0x0c401f0014077f89 */ /* 0x000ee400000e0000 */
[----:B------:R-:W-:Y:S01]  /*1510*/  @!P3 FMUL R6, R6, 16777216 ;  /* 0x4b8000000606b820 */ /* 0x000fe20000400000 */
[----:B------:R-:W-:-:S03]  /*1520*/  FSETP.NEU.AND P1, PT, R5, RZ, PT ;  /* 0x000000ff0500720b */ /* 0x000fc60003f2d000 */
[----:B--2---:R-:W-:Y:S01]  /*1530*/  FMUL R17, R17, R6 ;  /* 0x0000000611117220 */ /* 0x004fe20000400000 */
[----:B0-----:R-:W-:Y:S01]  /*1540*/  FADD R6, -R15, R14 ;  /* 0x0000000e0f067221 */ /* 0x001fe20000000100 */
[----:B-1----:R-:W-:-:S03]  /*1550*/  FADD R14, R5, R4 ;  /* 0x00000004050e7221 */ /* 0x002fc60000000000 */
[----:B------:R-:W-:Y:S01]  /*1560*/  FMUL R18, R6, R6 ;  /* 0x0000000606127220 */ /* 0x000fe20000400000 */
[----:B------:R-:W-:Y:S02]  /*1570*/  FSEL R17, R17, RZ, P1 ;  /* 0x000000ff11117208 */ /* 0x000fe40000800000 */
[C---:B------:R-:W-:Y:S01]  /*1580*/  FSETP.GEU.AND P3, PT, |R14|.reuse, 1.175494350822287508e-38, PT ;  /* 0x008000000e00780b */ /* 0x040fe20003f6e200 */
[----:B------:R-:W-:Y:S01]  /*1590*/  FMUL R18, R3, R18 ;  /* 0x0000001203127220 */ /* 0x000fe20000400000 */
[----:B------:R-:W-:Y:S01]  /*15a0*/  FMUL R3, R14, 0.25 ;  /* 0x3e8000000e037820 */ /* 0x000fe20000400000 */
[----:B------:R-:W-:Y:S01]  /*15b0*/  FFMA R15, R6, R17, R15 ;  /* 0x00000011060f7223 */ /* 0x000fe2000000000f */
[----:B------:R-:W-:Y:S01]  /*15c0*/  FSETP.GT.AND P1, PT, |R14|, 8.50705917302346158658e+37, PT ;  /* 0x7e8000000e00780b */ /* 0x000fe20003f24200 */
[----:B---3--:R-:W-:-:S03]  /*15d0*/  FADD R20, R20, R7 ;  /* 0x0000000714147221 */ /* 0x008fc60000000000 */
[----:B------:R-:W-:Y:S01]  /*15e0*/  FSEL R3, R3, R14, P1 ;  /* 0x0000000e03037208 */ /* 0x000fe20000800000 */
[----:B------:R-:W0:Y:S01]  /*15f0*/  SHFL.BFLY PT, R6, R15, 0x1, 0x1f ;  /* 0x0c201f000f067f89 */ /* 0x000e2200000e0000 */
[----:B------:R-:W-:-:S03]  /*1600*/  FFMA R20, R17, R18, R20 ;  /* 0x0000001211147223 */ /* 0x000fc60000000014 */
[----:B------:R-:W-:Y:S01]  /*1610*/  @!P3 FMUL R3, R3, 16777216 ;  /* 0x4b8000000303b820 */ /* 0x000fe20000400000 */
[----:B------:R-:W1:Y:S04]  /*1620*/  S2R R27, SR_TID.X ;  /* 0x00000000001b7919 */ /* 0x000e680000002100 */
[----:B------:R-:W2:Y:S01]  /*1630*/  SHFL.BFLY PT, R17, R20, 0x1, 0x1f ;  /* 0x0c201f0014117f89 */ /* 0x000ea200000e0000 */
[----:B------:R-:W3:Y:S01]  /*1640*/  MUFU.RCP R3, R3 ;  /* 0x0000000300037308 */ /* 0x000ee20000001000 */
[----:B------:R-:W-:-:S04]  /*1650*/  @P1 FMUL R4, R4, 0.25 ;  /* 0x3e80000004041820 */ /* 0x000fc80000400000 */
[----:B------:R-:W-:Y:S01]  /*1660*/  @!P3 FMUL R4, R4, 16777216 ;  /* 0x4b8000000404b820 */ /* 0x000fe20000400000 */
[----:B------:R-:W-:Y:S01]  /*1670*/  FSETP.NEU.AND P1, PT, R14, RZ, PT ;  /* 0x000000ff0e00720b */ /* 0x000fe20003f2d000 */
[----:B0-----:R-:W-:Y:S02]  /*1680*/  FADD R18, -R15, R6 ;  /* 0x000000060f127221 */ /* 0x001fe40000000100 */
[----:B---3--:R-:W-:Y:S02]  /*1690*/  FMUL R6, R3, R4 ;  /* 0x0000000403067220 */ /* 0x008fe40000400000 */
[----:B------:R-:W-:Y:S01]  /*16a0*/  FMUL R22, R18, R18 ;  /* 0x0000001212167220 */ /* 0x000fe20000400000 */
[----:B-1----:R-:W-:Y:S02]  /*16b0*/  LOP3.LUT P4, RZ, R27, 0x1f, RZ, 0xc0, !PT ;  /* 0x0000001f1bff7812 */ /* 0x002fe4000788c0ff */
[----:B------:R-:W-:Y:S01]  /*16c0*/  F2FP.BF16.PACK_AB R4, R13, R12 ;  /* 0x0000000c0d04723e */ /* 0x000fe200000010ff */
[----:B------:R-:W-:Y:S01]  /*16d0*/  FMUL R22, R5, R22 ;  /* 0x0000001605167220 */ /* 0x000fe20000400000 */
[----:B------:R-:W-:Y:S01]  /*16e0*/  FSEL R12, R6, RZ, P1 ;  /* 0x000000ff060c7208 */ /* 0x000fe20000800000 */
[----:B--2---:R-:W-:Y:S01]  /*16f0*/  FADD R17, R20, R17 ;  /* 0x0000001114117221 */ /* 0x004fe20000000000 */
[----:B------:R-:W-:Y:S01]  /*1700*/  SHF.R.U32.HI R3, RZ, 0x3, R27 ;  /* 0x00000003ff037819 */ /* 0x000fe2000001161b */
[----:B------:R-:W-:Y:S01]  /*1710*/  IMAD.WIDE R36, R2, R37, c[0x0][0x1a0] ;  /* 0x0000680002247625 */ /* 0x000fe200078e0225 */
[----:B------:R-:W-:Y:S01]  /*1720*/  F2FP.BF16.PACK_AB R5, R16, R9 ;  /* 0x000000091005723e */ /* 0x000fe200000010ff */
[----:B------:R-:W-:Y:S01]  /*1730*/  FFMA R18, R18, R12, R15 ;  /* 0x0000000c12127223 */ /* 0x000fe2000000000f */
[----:B------:R-:W-:Y:S01]  /*1740*/  F2FP.BF16.PACK_AB R6, R10, R21 ;  /* 0x000000150a06723e */ /* 0x000fe200000010ff */
[----:B------:R-:W-:Y:S01]  /*1750*/  FFMA R22, R12, R22, R17 ;  /* 0x000000160c167223 */ /* 0x000fe20000000011 */
[----:B------:R-:W-:-:S02]  /*1760*/  F2FP.BF16.PACK_AB R7, R11, R8 ;  /* 0x000000080b07723e */ /* 0x000fc400000010ff */
[----:B------:R-:W-:-:S03]  /*1770*/  LOP3.LUT R3, R3, 0x3c, RZ, 0xc0, !PT ;  /* 0x0000003c03037812 */ /* 0x000fc600078ec0ff */
[----:B------:R-:W-:Y:S04]  /*1780*/  @P0 STG.E.128 [R36.64], R4 ;  /* 0x0000000424000986 */ /* 0x000fe8000c101d04 */
[----:B------:R-:W-:Y:S04]  /*1790*/  @!P4 STS [R3+0x80], R14 ;  /* 0x0000800e0300c388 */ /* 0x000fe80000000800 */
[----:B------:R-:W-:Y:S04]  /*17a0*/  @!P4 STS [R3], R18 ;  /* 0x000000120300c388 */ /* 0x000fe80000000800 */
[----:B------:R-:W-:Y:S04]  /*17b0*/  @!P4 STS [R3+0x40], R22 ;  /* 0x000040160300c388 */ /* 0x000fe80000000800 */
[----:B------:R-:W-:Y:S01]  /*17c0*/  BAR.SYNC.DEFER_BLOCKING 0x0 ;  /* 0x0000000000007b1d */ /* 0x000fe20000010000 */
[----:B------:R-:W-:-:S13]  /*17d0*/  ISETP.GE.AND P3, PT, R27, 0x10, PT ;  /* 0x000000101b00780c */ /* 0x000fda0003f66270 */
[----:B------:R-:W0:Y:S04]  /*17e0*/  @!P3 LDS R0, [R27.X4+0x80] ;  /* 0x000080001b00b984 */ /* 0x000e280000004800 */
[----:B------:R-:W1:Y:S04]  /*17f0*/  @!P3 LDS R30, [R27.X4] ;  /* 0x000000001b1eb984 */ /* 0x000e680000004800 */
[----:B------:R-:W-:Y:S04]  /*1800*/  @!P3 LDS R31, [R27.X4+0x40] ;  /* 0x000040001b1fb984 */ /* 0x000fe80000004800 */
[----:B0-----:R-:W0:Y:S04]  /*1810*/  SHFL.BFLY PT, R9, R0, 0x8, 0x1f ;  /* 0x0d001f0000097f89 */ /* 0x001e2800000e0000 */
[----:B-1----:R-:W-:Y:S01]  /*1820*/  SHFL.BFLY PT, R7, R30, 0x8, 0x1f ;  /* 0x0d001f001e077f89 */ /* 0x002fe200000e0000 */
[----:B0-----:R-:W-:-:S05]  /*1830*/  FADD R8, R0, R9 ;  /* 0x0000000900087221 */ /* 0x001fca0000000000 */
[C---:B------:R-:W-:Y:S01]  /*1840*/  FSETP.GEU.AND P5, PT, |R8|.reuse, 1.175494350822287508e-38, PT ;  /* 0x008000000800780b */ /* 0x040fe20003fae200 */
[C---:B------:R-:W-:Y:S01]  /*1850*/  FMUL R11, R8.reuse, 0.25 ;  /* 0x3e800000080b7820 */ /* 0x040fe20000400000 */
[----:B------:R-:W-:Y:S01]  /*1860*/  FSETP.GT.AND P1, PT, |R8|, 8.50705917302346158658e+37, PT ;  /* 0x7e8000000800780b */ /* 0x000fe20003f24200 */
[----:B------:R-:W0:Y:S03]  /*1870*/  SHFL.BFLY PT, R5, R8, 0x4, 0x1f ;  /* 0x0c801f0008057f89 */ /* 0x000e2600000e0000 */
[----:B------:R-:W-:-:S07]  /*1880*/  FSEL R10, R11, R8, P1 ;  /* 0x000000080b0a7208 */ /* 0x000fce0000800000 */
[----:B------:R-:W-:-:S06]  /*1890*/  @!P5 FMUL R10, R10, 16777216 ;  /* 0x4b8000000a0ad820 */ /* 0x000fcc0000400000 */
[----:B------:R-:W1:Y:S01]  /*18a0*/  MUFU.RCP R10, R10 ;  /* 0x0000000a000a7308 */ /* 0x000e620000001000 */
[----:B------:R-:W2:Y:S01]  /*18b0*/  SHFL.BFLY PT, R6, R31, 0x8, 0x1f ;  /* 0x0d001f001f067f89 */ /* 0x000ea200000e0000 */
[----:B------:R-:W-:-:S04]  /*18c0*/  @P1 FMUL R9, R9, 0.25 ;  /* 0x3e80000009091820 */ /* 0x000fc80000400000 */
[----:B------:R-:W-:Y:S01]  /*18d0*/  @!P5 FMUL R9, R9, 16777216 ;  /* 0x4b8000000909d820 */ /* 0x000fe20000400000 */
[----:B0-----:R-:W-:Y:S01]  /*18e0*/  FADD R4, R8, R5 ;  /* 0x0000000508047221 */ /* 0x001fe20000000000 */
[----:B------:R-:W-:Y:S01]  /*18f0*/  FADD R11, -R30, R7 ;  /* 0x000000071e0b7221 */ /* 0x000fe20000000100 */
[----:B------:R-:W-:-:S03]  /*1900*/  FSETP.NEU.AND P5, PT, R8, RZ, PT ;  /* 0x000000ff0800720b */ /* 0x000fc60003fad000 */
[----:B------:R-:W-:Y:S01]  /*1910*/  FSETP.GEU.AND P6, PT, |R4|, 1.175494350822287508e-38, PT ;  /* 0x008000000400780b */ /* 0x000fe20003fce200 */
[----:B------:R-:W0:Y:S01]  /*1920*/  SHFL.BFLY PT, R7, R4, 0x2, 0x1f ;  /* 0x0c401f0004077f89 */ /* 0x000e2200000e0000 */
[----:B-1----:R-:W-:Y:S01]  /*1930*/  FMUL R9, R10, R9 ;  /* 0x000000090a097220 */ /* 0x002fe20000400000 */
[C---:B------:R-:W-:Y:S01]  /*1940*/  FMUL R15, R4.reuse, 0.25 ;  /* 0x3e800000040f7820 */ /* 0x040fe20000400000 */
[----:B------:R-:W-:-:S03]  /*1950*/  FSETP.GT.AND P1, PT, |R4|, 8.50705917302346158658e+37, PT ;  /* 0x7e8000000400780b */ /* 0x000fc60003f24200 */
[----:B------:R-:W-:Y:S01]  /*1960*/  FSEL R9, R9, RZ, P5 ;  /* 0x000000ff09097208 */ /* 0x000fe20002800000 */
[----:B------:R-:W-:Y:S01]  /*1970*/  FMUL R13, R11, R11 ;  /* 0x0000000b0b0d7220 */ /* 0x000fe20000400000 */
[----:B------:R-:W-:-:S03]  /*1980*/  FSEL R15, R15, R4, P1 ;  /* 0x000000040f0f7208 */ /* 0x000fc60000800000 */
[----:B------:R-:W-:Y:S01]  /*1990*/  FFMA R11, R11, R9, R30 ;  /* 0x000000090b0b7223 */ /* 0x000fe2000000001e */
[----:B--2---:R-:W-:Y:S01]  /*19a0*/  FADD R6, R31, R6 ;  /* 0x000000061f067221 */ /* 0x004fe20000000000 */
[----:B------:R-:W-:Y:S01]  /*19b0*/  @!P6 FMUL R15, R15, 16777216 ;  /* 0x4b8000000f0fe820 */ /* 0x000fe20000400000 */
[----:B------:R-:W-:Y:S02]  /*19c0*/  FMUL R13, R0, R13 ;  /* 0x0000000d000d7220 */ /* 0x000fe40000400000 */
[----:B------:R-:W1:Y:S01]  /*19d0*/  SHFL.BFLY PT, R10, R11, 0x4, 0x1f ;  /* 0x0c801f000b0a7f89 */ /* 0x000e6200000e0000 */
[----:B------:R-:W2:Y:S01]  /*19e0*/  MUFU.RCP R12, R15 ;  /* 0x0000000f000c7308 */ /* 0x000ea20000001000 */
[----:B------:R-:W-:Y:S01]  /*19f0*/  FFMA R6, R9, R13, R6 ;  /* 0x0000000d09067223 */ /* 0x000fe20000000006 */
[----:B------:R-:W-:-:S04]  /*1a00*/  @P1 FMUL R5, R5, 0.25 ;  /* 0x3e80000005051820 */ /* 0x000fc80000400000 */
[----:B------:R-:W3:Y:S01]  /*1a10*/  SHFL.BFLY PT, R9, R6, 0x4, 0x1f ;  /* 0x0c801f0006097f89 */ /* 0x000ee200000e0000 */
[C---:B0-----:R-:W-:Y:S01]  /*1a20*/  FADD R0, R4.reuse, R7 ;  /* 0x0000000704007221 */ /* 0x041fe20000000000 */
[----:B------:R-:W-:Y:S01]  /*1a30*/  @!P6 FMUL R5, R5, 16777216 ;  /* 0x4b8000000505e820 */ /* 0x000fe20000400000 */
[----:B------:R-:W-:-:S03]  /*1a40*/  FSETP.NEU.AND P5, PT, R4, RZ, PT ;  /* 0x000000ff0400720b */ /* 0x000fc60003fad000 */
[C---:B------:R-:W-:Y:S02]  /*1a50*/  FSETP.GEU.AND P6, PT, |R0|.reuse, 1.175494350822287508e-38, PT ;  /* 0x008000000000780b */ /* 0x040fe40003fce200 */
[----:B------:R-:W-:Y:S01]  /*1a60*/  FSETP.GT.AND P1, PT, |R0|, 8.50705917302346158658e+37, PT ;  /* 0x7e8000000000780b */ /* 0x000fe20003f24200 */
[----:B--2---:R-:W-:Y:S01]  /*1a70*/  FMUL R12, R12, R5 ;  /* 0x000000050c0c7220 */ /* 0x004fe20000400000 */
[----:B------:R-:W-:-:S04]  /*1a80*/  FMUL R5, R0, 0.25 ;  /* 0x3e80000000057820 */ /* 0x000fc80000400000 */
[----:B------:R-:W-:Y:S01]  /*1a90*/  FSEL R12, R12, RZ, P5 ;  /* 0x000000ff0c0c7208 */ /* 0x000fe20002800000 */
[----:B-1----:R-:W-:Y:S01]  /*1aa0*/  FADD R10, -R11, R10 ;  /* 0x0000000a0b0a7221 */ /* 0x002fe20000000100 */
[----:B------:R-:W-:Y:S02]  /*1ab0*/  FSEL R14, R5, R0, P1 ;  /* 0x00000000050e7208 */ /* 0x000fe40000800000 */
[----:B------:R-:W0:Y:S01]  /*1ac0*/  SHFL.BFLY PT, R5, R0, 0x1, 0x1f ;  /* 0x0c201f0000057f89 */ /* 0x000e2200000e0000 */
[C---:B------:R-:W-:Y:S01]  /*1ad0*/  FFMA R11, R10.reuse, R12, R11 ;  /* 0x0000000c0a0b7223 */ /* 0x040fe2000000000b */
[----:B------:R-:W-:Y:S01]  /*1ae0*/  FMUL R13, R10, R10 ;  /* 0x0000000a0a0d7220 */ /* 0x000fe20000400000 */
[----:B------:R-:W-:Y:S01]  /*1af0*/  @!P6 FMUL R14, R14, 16777216 ;  /* 0x4b8000000e0ee820 */ /* 0x000fe20000400000 */
[----:B---3--:R-:W-:Y:S02]  /*1b00*/  FADD R9, R6, R9 ;  /* 0x0000000906097221 */ /* 0x008fe40000000000 */
[----:B------:R-:W-:-:S02]  /*1b10*/  FMUL R13, R8, R13 ;  /* 0x0000000d080d7220 */ /* 0x000fc40000400000 */
        /* <DEDUP_REMOVED lines=9> */
[----:B------:R-:W-:Y:S01]  /*1bb0*/  FSEL R7, R7, RZ, P1 ;  /* 0x000000ff07077208 */ /* 0x000fe20000800000 */
[----:B-1----:R-:W-:Y:S01]  /*1bc0*/  FADD R8, -R11, R8 ;  /* 0x000000080b087221 */ /* 0x002fe20000000100 */
[C---:B------:R-:W-:Y:S01]  /*1bd0*/  FSETP.GEU.AND P5, PT, |R6|.reuse, 1.175494350822287508e-38, PT ;  /* 0x008000000600780b */ /* 0x040fe20003fae200 */
[C---:B------:R-:W-:Y:S01]  /*1be0*/  FMUL R15, R6.reuse, 0.25 ;  /* 0x3e800000060f7820 */ /* 0x040fe20000400000 */
[----:B------:R-:W-:Y:S01]  /*1bf0*/  FSETP.GT.AND P6, PT, |R6|, 8.50705917302346158658e+37, PT ;  /* 0x7e8000000600780b */ /* 0x000fe20003fc4200 */
[C---:B------:R-:W-:Y:S01]  /*1c00*/  FFMA R11, R8.reuse, R7, R11 ;  /* 0x00000007080b7223 */ /* 0x040fe2000000000b */
[----:B------:R-:W-:Y:S01]  /*1c10*/  FMUL R13, R8, R8 ;  /* 0x00000008080d7220 */ /* 0x000fe20000400000 */
[----:B---3--:R-:W-:Y:S01]  /*1c20*/  FADD R10, R9, R10 ;  /* 0x0000000a090a7221 */ /* 0x008fe20000000000 */
[----:B------:R-:W-:Y:S02]  /*1c30*/  FSEL R15, R15, R6, P6 ;  /* 0x000000060f0f7208 */ /* 0x000fe40003000000 */
[----:B------:R-:W-:-:S02]  /*1c40*/  FMUL R13, R4, R13 ;  /* 0x0000000d040d7220 */ /* 0x000fc40000400000 */
[----:B------:R-:W0:Y:S02]  /*1c50*/  SHFL.BFLY PT, R4, R11, 0x1, 0x1f ;  /* 0x0c201f000b047f89 */ /* 0x000e2400000e0000 */
[----:B------:R-:W-:Y:S01]  /*1c60*/  FFMA R10, R7, R13, R10 ;  /* 0x0000000d070a7223 */ /* 0x000fe2000000000a */
[----:B------:R-:W-:-:S04]  /*1c70*/  @!P5 FMUL R15, R15, 16777216 ;  /* 0x4b8000000f0fd820 */ /* 0x000fc80000400000 */
[----:B------:R-:W1:Y:S01]  /*1c80*/  SHFL.BFLY PT, R7, R10, 0x1, 0x1f ;  /* 0x0c201f000a077f89 */ /* 0x000e6200000e0000 */
[----:B------:R-:W2:Y:S01]  /*1c90*/  MUFU.RCP R8, R15 ;  /* 0x0000000f00087308 */ /* 0x000ea20000001000 */
[----:B------:R-:W-:Y:S01]  /*1ca0*/  @P6 FMUL R5, R5, 0.25 ;  /* 0x3e80000005056820 */ /* 0x000fe20000400000 */
[----:B------:R-:W-:-:S03]  /*1cb0*/  LOP3.LUT P1, RZ, R27, 0xf, RZ, 0xc0, !PT ;  /* 0x0000000f1bff7812 */ /* 0x000fc6000782c0ff */
[----:B------:R-:W-:Y:S01]  /*1cc0*/  @!P5 FMUL R5, R5, 16777216 ;  /* 0x4b8000000505d820 */ /* 0x000fe20000400000 */
[----:B------:R-:W-:Y:S02]  /*1cd0*/  ISETP.LT.AND P1, PT, R27, 0x10, !P1 ;  /* 0x000000101b00780c */ /* 0x000fe40004f21270 */
[----:B------:R-:W-:Y:S01]  /*1ce0*/  FSETP.NEU.AND P5, PT, R6, RZ, PT ;  /* 0x000000ff0600720b */ /* 0x000fe20003fad000 */
[----:B0-----:R-:W-:Y:S01]  /*1cf0*/  FADD R4, -R11, R4 ;  /* 0x000000040b047221 */ /* 0x001fe20000000100 */
[----:B--2---:R-:W-:-:S03]  /*1d00*/  FMUL R8, R8, R5 ;  /* 0x0000000508087220 */ /* 0x004fc60000400000 */
[----:B------:R-:W-:Y:S02]  /*1d10*/  FMUL R5, R4, R4 ;  /* 0x0000000404057220 */ /* 0x000fe40000400000 */
[----:B------:R-:W-:Y:S01]  /*1d20*/  FSEL R8, R8, RZ, P5 ;  /* 0x000000ff08087208 */ /* 0x000fe20002800000 */
[----:B-1----:R-:W-:Y:S01]  /*1d30*/  FADD R7, R10, R7 ;  /* 0x000000070a077221 */ /* 0x002fe20000000000 */
[----:B------:R-:W-:-:S03]  /*1d40*/  FMUL R5, R0, R5 ;  /* 0x0000000500057220 */ /* 0x000fc60000400000 */
[----:B------:R-:W-:Y:S01]  /*1d50*/  FFMA R11, R4, R8, R11 ;  /* 0x00000008040b7223 */ /* 0x000fe2000000000b */
[----:B------:R-:W-:Y:S01]  /*1d60*/  FFMA R8, R8, R5, R7 ;  /* 0x0000000508087223 */ /* 0x000fe20000000007 */
[----:B------:R0:W-:Y:S04]  /*1d70*/  @P1 STS [R27.X4+0x80], R6 ;  /* 0x000080061b001388 */ /* 0x0001e80000004800 */
[----:B------:R-:W-:Y:S04]  /*1d80*/  @P1 STS [R27.X4], R11 ;  /* 0x0000000b1b001388 */ /* 0x000fe80000004800 */
[----:B------:R1:W-:Y:S01]  /*1d90*/  @P1 STS [R27.X4+0x40], R8 ;  /* 0x000040081b001388 */ /* 0x0003e20000004800 */
[----:B------:R-:W-:Y:S01]  /*1da0*/  CS2R R12, SRZ ;  /* 0x00000000000c7805 */ /* 0x000fe2000001ff00 */
[----:B------:R-:W-:-:S02]  /*1db0*/  CS2R R14, SRZ ;  /* 0x00000000000e7805 */ /* 0x000fc4000001ff00 */
[----:B------:R-:W-:Y:S01]  /*1dc0*/  BAR.SYNC.DEFER_BLOCKING 0x0 ;  /* 0x0000000000007b1d */ /* 0x000fe20000010000 */
[----:B------:R-:W-:Y:S01]  /*1dd0*/  CS2R R4, SRZ ;  /* 0x0000000000047805 */ /* 0x000fe2000001ff00 */
[----:B0-----:R-:W-:-:S04]  /*1de0*/  CS2R R6, SRZ ;  /* 0x0000000000067805 */ /* 0x001fc8000001ff00 */
[----:B------:R-:W2:Y:S04]  /*1df0*/  @!P2 LDG.E.EL.128 R12, [R34.64+0x6000] ;  /* 0x00600004220ca981 */ /* 0x000ea8000c2e1d00 */
[----:B------:R-:W3:Y:S01]  /*1e00*/  @!P2 LDG.E.EL.128 R4, [R28.64+0xc000] ;  /* 0x00c000041c04a981 */ /* 0x000ee2000c2e1d00 */
[----:B-1----:R-:W-:Y:S01]  /*1e10*/  CS2R R26, SRZ ;  /* 0x00000000001a7805 */ /* 0x002fe2000001ff00 */
[----:B------:R-:W-:Y:S01]  /*1e20*/  CS2R R8, SRZ ;  /* 0x0000000000087805 */ /* 0x000fe2000001ff00 */
[----:B------:R-:W-:-:S06]  /*1e30*/  CS2R R10, SRZ ;  /* 0x00000000000a7805 */ /* 0x000fcc000001ff00 */
[----:B------:R0:W4:Y:S01]  /*1e40*/  @!P2 LDG.E.EL.128 R8, [R28.64+0x9000] ;  /* 0x009000041c08a981 */ /* 0x000122000c2e1d00 */
[----:B--2---:R-:W-:-:S04]  /*1e50*/  IMAD.U32 R25, R12, 0x10000, RZ ;  /* 0x000100000c197824 */ /* 0x004fc800078e00ff */
[----:B---3--:R-:W-:Y:S02]  /*1e60*/  FADD R4, R25, R4 ;  /* 0x0000000419047221 */ /* 0x008fe40000000000 */
[----:B------:R-:W-:-:S06]  /*1e70*/  CS2R R24, SRZ ;  /* 0x0000000000187805 */ /* 0x000fcc000001ff00 */
[----:B------:R-:W0:Y:S01]  /*1e80*/  @!P2 LDG.E.EL.128 R24, [R34.64+0x4800] ;  /* 0x004800042218a981 */ /* 0x000e22000c2e1d00 */
[----:B------:R-:W-:Y:S01]  /*1e90*/  CS2R R20, SRZ ;  /* 0x0000000000147805 */ /* 0x000fe2000001ff00 */
[----:B------:R-:W-:Y:S01]  /*1ea0*/  CS2R R22, SRZ ;  /* 0x0000000000167805 */ /* 0x000fe2000001ff00 */
[----:B------:R-:W-:Y:S01]  /*1eb0*/  CS2R R16, SRZ ;  /* 0x0000000000107805 */ /* 0x000fe2000001ff00 */
[----:B------:R-:W-:-:S04]  /*1ec0*/  CS2R R18, SRZ ;  /* 0x0000000000127805 */ /* 0x000fc8000001ff00 */
[----:B------:R0:W2:Y:S04]  /*1ed0*/  @!P2 LDG.E.EL.128 R20, [R28.64+0xc010] ;  /* 0x00c010041c14a981 */ /* 0x0000a8000c2e1d00 */
[----:B------:R0:W3:Y:S01]  /*1ee0*/  @!P2 LDG.E.EL.128 R16, [R28.64+0x9010] ;  /* 0x009010041c10a981 */ /* 0x0000e2000c2e1d00 */
[----:B------:R-:W-:Y:S01]  /*1ef0*/  CS2R R30, SRZ ;  /* 0x00000000001e7805 */ /* 0x000fe2000001ff00 */
[----:B------:R-:W-:-:S05]  /*1f00*/  PRMT R0, R12, 0x7632, R0 ;  /* 0x000076320c007816 */ /* 0x000fca0000000000 */
[----:B------:R-:W-:-:S04]  /*1f10*/  IMAD.U32 R0, R0, 0x10000, RZ ;  /* 0x0001000000007824 */ /* 0x000fc800078e00ff */
[----:B------:R-:W-:Y:S01]  /*1f20*/  FADD R5, R0, R5 ;  /* 0x0000000500057221 */ /* 0x000fe20000000000 */
[----:B0-----:R-:W-:-:S04]  /*1f30*/  IMAD.U32 R29, R24, 0x10000, RZ ;  /* 0x00010000181d7824 */ /* 0x001fc800078e00ff */
[----:B----4-:R-:W-:Y:S02]  /*1f40*/  FADD R8, R29, R8 ;  /* 0x000000081d087221 */ /* 0x010fe40000000000 */
[----:B------:R-:W-:-:S06]  /*1f50*/  CS2R R28, SRZ ;  /* 0x00000000001c7805 */ /* 0x000fcc000001ff00 */
[----:B------:R0:W4:Y:S01]  /*1f60*/  @P0 LDG.E.EF.128 R28, [R36.64] ;  /* 0x00000004241c0981 */ /* 0x000122000c0e1d00 */
[----:B------:R-:W-:-:S05]  /*1f70*/  PRMT R0, R24, 0x7632, R0 ;  /* 0x0000763218007816 */ /* 0x000fca0000000000 */
[----:B------:R-:W-:-:S04]  /*1f80*/  IMAD.U32 R0, R0, 0x10000, RZ ;  /* 0x0001000000007824 */ /* 0x000fc800078e00ff */
[----:B------:R-:W-:Y:S02]  /*1f90*/  FADD R12, R0, R9 ;  /* 0x00000009000c7221 */ /* 0x000fe40000000000 */
[----:B------:R-:W1:Y:S01]  /*1fa0*/  LDS R0, [0x40] ;  /* 0x00004000ff007984 */ /* 0x000e620000000800 */
[----:B------:R-:W-:-:S04]  /*1fb0*/  IMAD.MOV.U32 R9, RZ, RZ, 0x39aaaaab ;  /* 0x39aaaaabff097424 */ /* 0x000fc800078e00ff */
[----:B-1----:R-:W-:Y:S02]  /*1fc0*/  FFMA R0, R0, R9, 9.9999999747524270788e-07 ;  /* 0x358637bd00007423 */ /* 0x002fe40000000009 */
[----:B------:R-:W1:Y:S04]  /*1fd0*/  LDS R9, [RZ] ;  /* 0x00000000ff097984 */ /* 0x000e680000000800 */
[----:B------:R-:W5:Y:S01]  /*1fe0*/  MUFU.RSQ R0, R0 ;  /* 0x0000000000007308 */ /* 0x000f620000001400 */
[----:B------:R-:W-:Y:S01]  /*1ff0*/  FADD R4, R4, 1 ;  /* 0x3f80000004047421 */ /* 0x000fe20000000000 */
[----:B0-----:R-:W-:-:S04]  /*2000*/  IMAD.U32 R37, R25, 0x10000, RZ ;  /* 0x0001000019257824 */ /* 0x001fc800078e00ff */
[----:B------:R-:W-:Y:S01]  /*2010*/  FADD R10, R37, R10 ;  /* 0x0000000a250a7221 */ /* 0x000fe20000000000 */
[----:B------:R-:W-:Y:S02]  /*2020*/  PRMT R25, R25, 0x7632, R25 ;  /* 0x0000763219197816 */ /* 0x000fe40000000019 */
[----:B----4-:R-:W-:-:S05]  /*2030*/  PRMT R24, R28, 0x7632, R24 ;  /* 0x000076321c187816 */ /* 0x010fca0000000018 */
[----:B------:R-:W-:Y:S02]  /*2040*/  IMAD.U32 R24, R24, 0x10000, RZ ;  /* 0x0001000018187824 */ /* 0x000fe400078e00ff */
[----:B------:R-:W-:Y:S02]  /*2050*/  IMAD.U32 R28, R28, 0x10000, RZ ;  /* 0x000100001c1c7824 */ /* 0x000fe400078e00ff */
[----:B-1----:R-:W-:Y:S01]  /*2060*/  FADD R35, -R9, R24 ;  /* 0x0000001809237221 */ /* 0x002fe20000000100 */
[----:B------:R-:W-:-:S03]  /*2070*/  FADD R24, R5, 1 ;  /* 0x3f80000005187421 */ /* 0x000fc60000000000 */
[----:B-----5:R-:W-:Y:S01]  /*2080*/  FMUL R5, R0, R35 ;  /* 0x0000002300057220 */ /* 0x020fe20000400000 */
[----:B------:R-:W-:-:S04]  /*2090*/  FADD R35, -R9, R28 ;  /* 0x0000001c09237221 */ /* 0x000fc80000000100 */
[----:B------:R-:W-:-:S04]  /*20a0*/  FMUL R35, R0, R35 ;  /* 0x0000002300237220 */ /* 0x000fc80000400000 */
[----:B------:R-:W-:Y:S01]  /*20b0*/  FFMA R4, R35, R4, R8 ;  /* 0x0000000423047223 */ /* 0x000fe20000000008 */
[----:B------:R-:W-:-:S04]  /*20c0*/  IMAD.U32 R35, R13, 0x10000, RZ ;  /* 0x000100000d237824 */ /* 0x000fc800078e00ff */
[----:B------:R-:W-:Y:S01]  /*20d0*/  FADD R8, R35, R6 ;  /* 0x0000000623087221 */ /* 0x000fe20000000000 */
[----:B------:R-:W-:Y:S01]  /*20e0*/  IMAD.U32 R6, R29, 0x10000, RZ ;  /* 0x000100001d067824 */ /* 0x000fe200078e00ff */
[----:B------:R-:W-:-:S03]  /*20f0*/  FFMA R5, R5, R24, R12 ;  /* 0x0000001805057223 */ /* 0x000fc6000000000c */
[----:B------:R-:W-:Y:S01]  /*2100*/  FADD R35, -R9, R6 ;  /* 0x0000000609237221 */ /* 0x000fe20000000100 */
[----:B------:R-:W-:Y:S01]  /*2110*/  FADD R37, R8, 1 ;  /* 0x3f80000008257421 */ /* 0x000fe20000000000 */
[----:B------:R-:W-:Y:S02]  /*2120*/  FSEL R8, R4, +INF , P0 ;  /* 0x7f80000004087808 */ /* 0x000fe40000000000 */
[----:B------:R-:W-:Y:S01]  /*2130*/  FMUL R6, R0, R35 ;  /* 0x0000002300067220 */ /* 0x000fe20000400000 */
[----:B------:R-:W-:-:S04]  /*2140*/  FSEL R35, R5, +INF , P0 ;  /* 0x7f80000005237808 */ /* 0x000fc80000000000 */
[----:B------:R-:W-:Y:S02]  /*2150*/  FSETP.GEU.AND P5, PT, R8, R35, PT ;  /* 0x000000230800720b */ /* 0x000fe40003fae000 */
[----:B------:R-:W-:Y:S01]  /*2160*/  PRMT R13, R13, 0x7632, R13 ;  /* 0x000076320d0d7816 */ /* 0x000fe2000000000d */
[----:B------:R-:W-:Y:S01]  /*2170*/  FFMA R6, R6, R37, R10 ;  /* 0x0000002506067223 */ /* 0x000fe2000000000a */
[----:B------:R-:W-:Y:S02]  /*2180*/  PRMT R29, R29, 0x7632, R29 ;  /* 0x000076321d1d7816 */ /* 0x000fe4000000001d */
[----:B------:R-:W-:Y:S01]  /*2190*/  FSETP.NAN.AND P2, PT, R8, R8, PT ;  /* 0x000000080800720b */ /* 0x000fe20003f48000 */
[----:B------:R-:W-:Y:S02]  /*21a0*/  IMAD.U32 R10, R13, 0x10000, RZ ;  /* 0x000100000d0a7824 */ /* 0x000fe400078e00ff */
[----:B------:R-:W-:Y:S02]  /*21b0*/  IMAD.U32 R12, R29, 0x10000, RZ ;  /* 0x000100001d0c7824 */ /* 0x000fe400078e00ff */
[----:B------:R-:W-:Y:S01]  /*21c0*/  FADD R10, R10, R7 ;  /* 0x000000070a0a7221 */ /* 0x000fe20000000000 */
[----:B------:R-:W-:-:S02]  /*21d0*/  FSEL R7, R6, +INF , P0 ;  /* 0x7f80000006077808 */ /* 0x000fc40000000000 */
[----:B------:R-:W-:Y:S01]  /*21e0*/  @P5 FSEL R8, R8, R35, P2 ;  /* 0x0000002308085208 */ /* 0x000fe20001000000 */
[----:B------:R-:W-:Y:S01]  /*21f0*/  IMAD.U32 R24, R25, 0x10000, RZ ;  /* 0x0001000019187824 */ /* 0x000fe200078e00ff */
[----:B------:R-:W-:Y:S02]  /*2200*/  FADD R13, -R9, R12 ;  /* 0x0000000c090d7221 */ /* 0x000fe40000000100 */
[----:B------:R-:W-:Y:S01]  /*2210*/  FSETP.GEU.AND P5, PT, R8, R7, PT ;  /* 0x000000070800720b */ /* 0x000fe20003fae000 */
[----:B------:R-:W-:Y:S01]  /*2220*/  FADD R24, R24, R11 ;  /* 0x0000000b18187221 */ /* 0x000fe20000000000 */
[----:B------:R-:W-:Y:S01]  /*2230*/  FADD R10, R10, 1 ;  /* 0x3f8000000a0a7421 */ /* 0x000fe20000000000 */
[----:B------:R-:W-:Y:S01]  /*2240*/  FMUL R11, R0, R13 ;  /* 0x0000000d000b7220 */ /* 0x000fe20000400000 */
[----:B------:R-:W-:-:S03]  /*2250*/  FSETP.NAN.AND P2, PT, R8, R8, PT ;  /* 0x000000080800720b */ /* 0x000fc60003f48000 */
[----:B------:R-:W-:Y:S01]  /*2260*/  FFMA R11, R11, R10, R24 ;  /* 0x0000000a0b0b7223 */ /* 0x000fe20000000018 */
[----:B------:R-:W-:Y:S02]  /*2270*/  IMAD.U32 R29, R14, 0x10000, RZ ;  /* 0x000100000e1d7824 */ /* 0x000fe400078e00ff */
[----:B------:R-:W-:Y:S02]  /*2280*/  IMAD.U32 R10, R30, 0x10000, RZ ;  /* 0x000100001e0a7824 */ /* 0x000fe400078e00ff */
[----:B------:R-:W-:Y:S02]  /*2290*/  FSEL R13, R11, +INF , P0 ;  /* 0x7f8000000b0d7808 */ /* 0x000fe40000000000 */
[----:B------:R-:W-:Y:S01]  /*22a0*/  @P5 FSEL R8, R8, R7, P2 ;  /* 0x0000000708085208 */ /* 0x000fe20001000000 */
[----:B------:R-:W-:Y:S01]  /*22b0*/  IMAD.U32 R25, R26, 0x10000, RZ ;  /* 0x000100001a197824 */ /* 0x000fe200078e00ff */
[----:B--2---:R-:W-:Y:S01]  /*22c0*/  FADD R20, R29, R20 ;  /* 0x000000141d147221 */ /* 0x004fe20000000000 */
[----:B------:R-:W-:Y:S01]  /*22d0*/  FADD R7, -R9, R10 ;  /* 0x0000000a09077221 */ /* 0x000fe20000000100 */
[----:B------:R-:W-:Y:S01]  /*22e0*/  FSETP.GEU.AND P5, PT, R8, R13, PT ;  /* 0x0000000d0800720b */ /* 0x000fe20003fae000 */
[----:B---3--:R-:W-:Y:S01]  /*22f0*/  FADD R16, R25, R16 ;  /* 0x0000001019107221 */ /* 0x008fe20000000000 */
[----:B------:R-:W-:Y:S01]  /*2300*/  FADD R20, R20, 1 ;  /* 0x3f80000014147421 */ /* 0x000fe20000000000 */
[----:B------:R-:W-:Y:S01]  /*2310*/  FMUL R7, R0, R7 ;  /* 0x0000000700077220 */ /* 0x000fe20000400000 */
[----:B------:R-:W-:-:S02]  /*2320*/  PRMT R14, R14, 0x7632, R14 ;  /* 0x000076320e0e7816 */ /* 0x000fc4000000000e */
[----:B------:R-:W-:Y:S01]  /*2330*/  PRMT R30, R30, 0x7632, R30 ;  /* 0x000076321e1e7816 */ /* 0x000fe2000000001e */
[----:B------:R-:W-:Y:S01]  /*2340*/  FFMA R7, R7, R20, R16 ;  /* 0x0000001407077223 */ /* 0x000fe20000000010 */
[----:B------:R-:W-:Y:S02]  /*2350*/  FSETP.NAN.AND P2, PT, R8, R8, PT ;  /* 0x000000080800720b */ /* 0x000fe40003f48000 */
[----:B------:R-:W-:Y:S01]  /*2360*/  PRMT R26, R26, 0x7632, R26 ;  /* 0x000076321a1a7816 */ /* 0x000fe2000000001a */
[----:B------:R-:W-:Y:S01]  /*2370*/  IMAD.U32 R14, R14, 0x10000, RZ ;  /* 0x000100000e0e7824 */ /* 0x000fe200078e00ff */
[----:B------:R-:W-:Y:S01]  /*2380*/  FSEL R25, R7, +INF , P0 ;  /* 0x7f80000007197808 */ /* 0x000fe20000000000 */
[----:B------:R-:W-:Y:S01]  /*2390*/  IMAD.U32 R30, R30, 0x10000, RZ ;  /* 0x000100001e1e7824 */ /* 0x000fe200078e00ff */
[----:B------:R-:W-:Y:S01]  /*23a0*/  @P5 FSEL R8, R8, R13, P2 ;  /* 0x0000000d08085208 */ /* 0x000fe20001000000 */
[----:B------:R-:W-:Y:S01]  /*23b0*/  IMAD.U32 R26, R26, 0x10000, RZ ;  /* 0x000100001a1a7824 */ /* 0x000fe200078e00ff */
[----:B------:R-:W-:Y:S01]  /*23c0*/  FADD R14, R14, R21 ;  /* 0x000000150e0e7221 */ /* 0x000fe20000000000 */
[----:B------:R-:W-:Y:S01]  /*23d0*/  FADD R13, -R9, R30 ;  /* 0x0000001e090d7221 */ /* 0x000fe20000000100 */
        /* <DEDUP_REMOVED lines=17> */
[----:B------:R-:W-:-:S02]  /*24f0*/  PRMT R15, R15, 0x7632, R15 ;  /* 0x000076320f0f7816 */ /* 0x000fc4000000000f */
[----:B------:R-:W-:Y:S01]  /*2500*/  PRMT R31, R31, 0x7632, R31 ;  /* 0x000076321f1f7816 */ /* 0x000fe2000000001f */
[----:B------:R-:W-:Y:S01]  /*2510*/  FFMA R12, R12, R17, R21 ;  /* 0x000000110c0c7223 */ /* 0x000fe20000000015 */
[----:B------:R-:W-:Y:S01]  /*2520*/  FSETP.NAN.AND P2, PT, R8, R8, PT ;  /* 0x000000080800720b */ /* 0x000fe20003f48000 */
[----:B------:R-:W-:Y:S01]  /*2530*/  IMAD.U32 R18, R15, 0x10000, RZ ;  /* 0x000100000f127824 */ /* 0x000fe200078e00ff */
[----:B------:R-:W-:Y:S01]  /*2540*/  PRMT R27, R27, 0x7632, R27 ;  /* 0x000076321b1b7816 */ /* 0x000fe2000000001b */
[----:B------:R-:W-:Y:S01]  /*2550*/  IMAD.U32 R14, R31, 0x10000, RZ ;  /* 0x000100001f0e7824 */ /* 0x000fe200078e00ff */
[----:B------:R-:W-:Y:S02]  /*2560*/  FSEL R13, R12, +INF , P0 ;  /* 0x7f8000000c0d7808 */ /* 0x000fe40000000000 */
[----:B------:R-:W-:Y:S01]  /*2570*/  @P5 FSEL R8, R8, R29, P2 ;  /* 0x0000001d08085208 */ /* 0x000fe20001000000 */
[----:B------:R-:W-:Y:S01]  /*2580*/  IMAD.U32 R16, R27, 0x10000, RZ ;  /* 0x000100001b107824 */ /* 0x000fe200078e00ff */
[----:B------:R-:W-:Y:S01]  /*2590*/  FADD R9, -R9, R14 ;  /* 0x0000000e09097221 */ /* 0x000fe20000000100 */
[----:B------:R-:W-:Y:S01]  /*25a0*/  FADD R18, R18, R23 ;  /* 0x0000001712127221 */ /* 0x000fe20000000000 */
[----:B------:R-:W-:Y:S01]  /*25b0*/  FSETP.GEU.AND P5, PT, R8, R13, PT ;  /* 0x0000000d0800720b */ /* 0x000fe20003fae000 */
[----:B------:R-:W-:Y:S01]  /*25c0*/  FADD R16, R16, R19 ;  /* 0x0000001310107221 */ /* 0x000fe20000000000 */
[----:B------:R-:W-:Y:S01]  /*25d0*/  FMUL R9, R0, R9 ;  /* 0x0000000900097220 */ /* 0x000fe20000400000 */
[----:B------:R-:W-:Y:S01]  /*25e0*/  FADD R18, R18, 1 ;  /* 0x3f80000012127421 */ /* 0x000fe20000000000 */
[----:B------:R-:W-:-:S03]  /*25f0*/  FSETP.NAN.AND P2, PT, R8, R8, PT ;  /* 0x000000080800720b */ /* 0x000fc60003f48000 */
[----:B------:R-:W-:-:S05]  /*2600*/  FFMA R9, R9, R18, R16 ;  /* 0x0000001209097223 */ /* 0x000fca0000000010 */
[----:B------:R-:W-:Y:S02]  /*2610*/  FSEL R15, R9, +INF , P0 ;  /* 0x7f800000090f7808 */ /* 0x000fe40000000000 */
[----:B------:R-:W-:-:S04]  /*2620*/  @P5 FSEL R8, R8, R13, P2 ;  /* 0x0000000d08085208 */ /* 0x000fc80001000000 */
[C---:B------:R-:W-:Y:S02]  /*2630*/  FSETP.GEU.AND P5, PT, R8.reuse, R15, PT ;  /* 0x0000000f0800720b */ /* 0x040fe40003fae000 */
[----:B------:R-:W-:-:S11]  /*2640*/  FSETP.NAN.AND P2, PT, R8, R8, PT ;  /* 0x000000080800720b */ /* 0x000fd60003f48000 */
[----:B------:R-:W-:-:S05]  /*2650*/  @P5 FSEL R8, R8, R15, P2 ;  /* 0x0000000f08085208 */ /* 0x000fca0001000000 */
[----:B------:R-:W0:Y:S01]  /*2660*/  SHFL.BFLY PT, R13, R8, 0x10, 0x1f ;  /* 0x0e001f00080d7f89 */ /* 0x000e2200000e0000 */
[C---:B------:R-:W-:Y:S02]  /*2670*/  FSETP.NAN.AND P2, PT, R8.reuse, R8, PT ;  /* 0x000000080800720b */ /* 0x040fe40003f48000 */
[----:B0-----:R-:W-:-:S13]  /*2680*/  FSETP.GEU.AND P5, PT, R8, R13, PT ;  /* 0x0000000d0800720b */ /* 0x001fda0003fae000 */
[----:B------:R-:W-:-:S05]  /*2690*/  @P5 FSEL R8, R8, R13, P2 ;  /* 0x0000000d08085208 */ /* 0x000fca0001000000 */
[----:B------:R-:W0:Y:S01]  /*26a0*/  SHFL.BFLY PT, R13, R8, 0x8, 0x1f ;  /* 0x0d001f00080d7f89 */ /* 0x000e2200000e0000 */
[----:B------:R-:W-:Y:S02]  /*26b0*/  FSEL R0, R4, -INF , P0 ;  /* 0xff80000004007808 */ /* 0x000fe40000000000 */
[----:B------:R-:W-:Y:S02]  /*26c0*/  FSEL R15, R5, -INF , P0 ;  /* 0xff800000050f7808 */ /* 0x000fe40000000000 */
[----:B------:R-:W-:Y:S02]  /*26d0*/  FSETP.NAN.AND P5, PT, R8, R8, PT ;  /* 0x000000080800720b */ /* 0x000fe40003fa8000 */
[----:B------:R-:W-:Y:S02]  /*26e0*/  FSETP.GT.AND P2, PT, R0, R15, PT ;  /* 0x0000000f0000720b */ /* 0x000fe40003f44000 */
[----:B0-----:R-:W-:-:S13]  /*26f0*/  FSETP.GEU.AND P6, PT, R8, R13, PT ;  /* 0x0000000d0800720b */ /* 0x001fda0003fce000 */
[----:B------:R-:W-:-:S05]  /*2700*/  @P6 FSEL R8, R8, R13, P5 ;  /* 0x0000000d08086208 */ /* 0x000fca0002800000 */
[----:B------:R-:W0:Y:S01]  /*2710*/  SHFL.BFLY PT, R13, R8, 0x4, 0x1f ;  /* 0x0c801f00080d7f89 */ /* 0x000e2200000e0000 */
[----:B------:R-:W-:Y:S02]  /*2720*/  FSETP.NAN.AND P5, PT, R0, R0, PT ;  /* 0x000000000000720b */ /* 0x000fe40003fa8000 */
[----:B------:R-:W-:Y:S02]  /*2730*/  FSEL R17, R6, -INF , P0 ;  /* 0xff80000006117808 */ /* 0x000fe40000000000 */
[----:B------:R-:W-:-:S04]  /*2740*/  @!P2 FSEL R0, R0, R15, P5 ;  /* 0x0000000f0000a208 */ /* 0x000fc80002800000 */
[C---:B------:R-:W-:Y:S02]  /*2750*/  FSETP.GT.AND P5, PT, R0.reuse, R17, PT ;  /* 0x000000110000720b */ /* 0x040fe40003fa4000 */
[----:B------:R-:W-:Y:S02]  /*2760*/  FSETP.NAN.AND P6, PT, R0, R0, PT ;  /* 0x000000000000720b */ /* 0x000fe40003fc8000 */
[----:B------:R-:W-:-:S09]  /*2770*/  FSEL R15, R11, -INF , P0 ;  /* 0xff8000000b0f7808 */ /* 0x000fd20000000000 */
[----:B------:R-:W-:Y:S02]  /*2780*/  @!P5 FSEL R0, R0, R17, P6 ;  /* 0x000000110000d208 */ /* 0x000fe40003000000 */
[----:B0-----:R-:W-:Y:S02]  /*2790*/  FSETP.GEU.AND P2, PT, R8, R13, PT ;  /* 0x0000000d0800720b */ /* 0x001fe40003f4e000 */
[----:B------:R-:W-:Y:S02]  /*27a0*/  FSETP.GT.AND P5, PT, R0, R15, PT ;  /* 0x0000000f0000720b */ /* 0x000fe40003fa4000 */
[----:B------:R-:W-:Y:S02]  /*27b0*/  FSETP.NAN.AND P6, PT, R8, R8, PT ;  /* 0x000000080800720b */ /* 0x000fe40003fc8000 */
[----:B------:R-:W-:-:S07]  /*27c0*/  FSEL R17, R7, -INF , P0 ;  /* 0xff80000007117808 */ /* 0x000fce0000000000 */
[----:B------:R-:W-:Y:S02]  /*27d0*/  @P2 FSEL R8, R8, R13, P6 ;  /* 0x0000000d08082208 */ /* 0x000fe40003000000 */
[----:B------:R-:W-:-:S04]  /*27e0*/  FSETP.NAN.AND P2, PT, R0, R0, PT ;  /* 0x000000000000720b */ /* 0x000fc80003f48000 */
[----:B------:R-:W-:Y:S01]  /*27f0*/  @!P5 FSEL R0, R0, R15, P2 ;  /* 0x0000000f0000d208 */ /* 0x000fe20001000000 */
[----:B------:R-:W0:Y:S03]  /*2800*/  SHFL.BFLY PT, R13, R8, 0x2, 0x1f ;  /* 0x0c401f00080d7f89 */ /* 0x000e2600000e0000 */
[C---:B------:R-:W-:Y:S02]  /*2810*/  FSETP.GT.AND P2, PT, R0.reuse, R17, PT ;  /* 0x000000110000720b */ /* 0x040fe40003f44000 */
[----:B------:R-:W-:Y:S02]  /*2820*/  FSETP.NAN.AND P5, PT, R0, R0, PT ;  /* 0x000000000000720b */ /* 0x000fe40003fa8000 */
[----:B------:R-:W-:-:S09]  /*2830*/  FSEL R15, R10, -INF , P0 ;  /* 0xff8000000a0f7808 */ /* 0x000fd20000000000 */
[----:B------:R-:W-:-:S04]  /*2840*/  @!P2 FSEL R0, R0, R17, P5 ;  /* 0x000000110000a208 */ /* 0x000fc80002800000 */
[----:B------:R-:W-:Y:S02]  /*2850*/  FSETP.GT.AND P5, PT, R0, R15, PT ;  /* 0x0000000f0000720b */ /* 0x000fe40003fa4000 */
[----:B0-----:R-:W-:Y:S02]  /*2860*/  FSETP.GEU.AND P2, PT, R8, R13, PT ;  /* 0x0000000d0800720b */ /* 0x001fe40003f4e000 */
[----:B------:R-:W-:-:S09]  /*2870*/  FSETP.NAN.AND P6, PT, R0, R0, PT ;  /* 0x000000000000720b */ /* 0x000fd20003fc8000 */
[----:B------:R-:W-:Y:S02]  /*2880*/  @!P5 FSEL R0, R0, R15, P6 ;  /* 0x0000000f0000d208 */ /* 0x000fe40003000000 */
[----:B------:R-:W-:-:S04]  /*2890*/  FSETP.NAN.AND P5, PT, R8, R8, PT ;  /* 0x000000080800720b */ /* 0x000fc80003fa8000 */
[----:B------:R-:W-:Y:S02]  /*28a0*/  @P2 FSEL R8, R8, R13, P5 ;  /* 0x0000000d08082208 */ /* 0x000fe40002800000 */
[----:B------:R-:W-:-:S03]  /*28b0*/  FSEL R15, R12, -INF , P0 ;  /* 0xff8000000c0f7808 */ /* 0x000fc60000000000 */
[----:B------:R-:W0:Y:S01]  /*28c0*/  SHFL.BFLY PT, R13, R8, 0x1, 0x1f ;  /* 0x0c201f00080d7f89 */ /* 0x000e2200000e0000 */
[C---:B------:R-:W-:Y:S01]  /*28d0*/  FSETP.GT.AND P2, PT, R0.reuse, R15, PT ;  /* 0x0000000f0000720b */ /* 0x040fe20003f44000 */
[----:B------:R-:W-:Y:S01]  /*28e0*/  IMAD.MOV.U32 R36, RZ, RZ, 0x2 ;  /* 0x00000002ff247424 */ /* 0x000fe200078e00ff */
[----:B------:R-:W-:Y:S02]  /*28f0*/  F2FP.BF16.PACK_AB R4, R5, R4 ;  /* 0x000000040504723e */ /* 0x000fe400000010ff */
[----:B------:R-:W-:Y:S02]  /*2900*/  F2FP.BF16.PACK_AB R5, R11, R6 ;  /* 0x000000060b05723e */ /* 0x000fe400000010ff */
[----:B------:R-:W-:Y:S02]  /*2910*/  FSETP.NAN.AND P5, PT, R0, R0, PT ;  /* 0x000000000000720b */ /* 0x000fe40003fa8000 */
[----:B------:R-:W-:Y:S01]  /*2920*/  F2FP.BF16.PACK_AB R6, R10, R7 ;  /* 0x000000070a06723e */ /* 0x000fe200000010ff */
[----:B------:R-:W-:Y:S01]  /*2930*/  IMAD.WIDE R10, R2, R36, c[0x0][0x1a8] ;  /* 0x00006a00020a7625 */ /* 0x000fe200078e0224 */
[----:B------:R-:W-:-:S02]  /*2940*/  F2FP.BF16.PACK_AB R7, R9, R12 ;  /* 0x0000000c0907723e */ /* 0x000fc400000010ff */
[----:B------:R-:W-:Y:S02]  /*2950*/  FSEL R17, R9, -INF , P0 ;  /* 0xff80000009117808 */ /* 0x000fe40000000000 */
[----:B------:R-:W-:Y:S01]  /*2960*/  @!P2 FSEL R0, R0, R15, P5 ;  /* 0x0000000f0000a208 */ /* 0x000fe20002800000 */
[----:B------:R-:W-:Y:S04]  /*2970*/  @P0 STG.E.128 [R10.64], R4 ;  /* 0x000000040a000986 */ /* 0x000fe8000c101d04 */
[----:B------:R-:W-:Y:S01]  /*2980*/  BAR.SYNC.DEFER_BLOCKING 0x0 ;  /* 0x0000000000007b1d */ /* 0x000fe20000010000 */
[----:B------:R-:W-:Y:S02]  /*2990*/  FSETP.GT.AND P5, PT, R0, R17, PT ;  /* 0x000000110000720b */ /* 0x000fe40003fa4000 */
[----:B0-----:R-:W-:-:S02]  /*29a0*/  FSETP.GEU.AND P2, PT, R8, R13, PT ;  /* 0x0000000d0800720b */ /* 0x001fc40003f4e000 */
[----:B------:R-:W-:-:S09]  /*29b0*/  FSETP.NAN.AND P6, PT, R0, R0, PT ;  /* 0x000000000000720b */ /* 0x000fd20003fc8000 */
[----:B------:R-:W-:Y:S02]  /*29c0*/  @!P5 FSEL R0, R0, R17, P6 ;  /* 0x000000110000d208 */ /* 0x000fe40003000000 */
[----:B------:R-:W-:-:S04]  /*29d0*/  FSETP.NAN.AND P5, PT, R8, R8, PT ;  /* 0x000000080800720b */ /* 0x000fc80003fa8000 */
[----:B------:R-:W-:Y:S01]  /*29e0*/  @P2 SEL R8, R8, R13, P5 ;  /* 0x0000000d08082207 */ /* 0x000fe20002800000 */
[----:B------:R-:W0:Y:S04]  /*29f0*/  S2R R28, SR_TID.X ;  /* 0x00000000001c7919 */ /* 0x000e280000002100 */
[----:B------:R-:W-:Y:S04]  /*2a00*/  @!P4 STS [R3], R8 ;  /* 0x000000080300c388 */ /* 0x000fe80000000800 */
[----:B------:R-:W-:Y:S06]  /*2a10*/  BAR.SYNC.DEFER_BLOCKING 0x0 ;  /* 0x0000000000007b1d */ /* 0x000fec0000010000 */
[----:B0-----:R-:W-:Y:S04]  /*2a20*/  @!P3 LDS R33, [R28.X4] ;  /* 0x000000001c21b984 */ /* 0x001fe80000004800 */
[----:B------:R-:W0:Y:S01]  /*2a30*/  SHFL.BFLY PT, R9, R0, 0x10, 0x1f ;  /* 0x0e001f0000097f89 */ /* 0x000e2200000e0000 */
[----:B------:R-:W-:-:S02]  /*2a40*/  FSETP.NAN.AND P5, PT, R0, R0, PT ;  /* 0x000000000000720b */ /* 0x000fc40003fa8000 */
[----:B0-----:R-:W-:Y:S01]  /*2a50*/  FSETP.GT.AND P2, PT, R0, R9, PT ;  /* 0x000000090000720b */ /* 0x001fe20003f44000 */
[----:B------:R-:W0:-:S12]  /*2a60*/  SHFL.BFLY PT, R12, R33, 0x8, 0x1f ;  /* 0x0d001f00210c7f89 */ /* 0x000e1800000e0000 */
[----:B------:R-:W-:-:S05]  /*2a70*/  @!P2 FSEL R0, R0, R9, P5 ;  /* 0x000000090000a208 */ /* 0x000fca0002800000 */
[----:B------:R-:W1:Y:S01]  /*2a80*/  SHFL.BFLY PT, R9, R0, 0x8, 0x1f ;  /* 0x0d001f0000097f89 */ /* 0x000e6200000e0000 */
[C---:B------:R-:W-:Y:S02]  /*2a90*/  FSETP.NAN.AND P5, PT, R33.reuse, R33, PT ;  /* 0x000000212100720b */ /* 0x040fe40003fa8000 */
[----:B0-----:R-:W-:-:S04]  /*2aa0*/  FSETP.GEU.AND P6, PT, R33, R12, PT ;  /* 0x0000000c2100720b */ /* 0x001fc80003fce000 */
[----:B------:R-:W-:-:S04]  /*2ab0*/  FSEL R12, R33, R12, !P6 ;  /* 0x0000000c210c7208 */ /* 0x000fc80007000000 */
[----:B------:R-:W-:-:S05]  /*2ac0*/  FSEL R12, R33, R12, P5 ;  /* 0x0000000c210c7208 */ /* 0x000fca0002800000 */
[----:B------:R-:W0:Y:S01]  /*2ad0*/  SHFL.BFLY PT, R5, R12, 0x4, 0x1f ;  /* 0x0c801f000c057f89 */ /* 0x000e2200000e0000 */
[C---:B-1----:R-:W-:Y:S02]  /*2ae0*/  FSETP.GT.AND P2, PT, R0.reuse, R9, PT ;  /* 0x000000090000720b */ /* 0x042fe40003f44000 */
[----:B------:R-:W-:-:S11]  /*2af0*/  FSETP.NAN.AND P6, PT, R0, R0, PT ;  /* 0x000000000000720b */ /* 0x000fd60003fc8000 */
[----:B------:R-:W-:Y:S02]  /*2b00*/  @!P2 FSEL R0, R0, R9, P6 ;  /* 0x000000090000a208 */ /* 0x000fe40003000000 */
[CC--:B0-----:R-:W-:Y:S02]  /*2b10*/  FSETP.GEU.AND P6, PT, R12.reuse, R5.reuse, PT ;  /* 0x000000050c00720b */ /* 0x0c1fe40003fce000 */
[C---:B------:R-:W-:Y:S01]  /*2b20*/  FSETP.NAN.AND P5, PT, R12.reuse, R12, PT ;  /* 0x0000000c0c00720b */ /* 0x040fe20003fa8000 */
[----:B------:R-:W0:Y:S10]  /*2b30*/  SHFL.BFLY PT, R7, R0, 0x4, 0x1f ;  /* 0x0c801f0000077f89 */ /* 0x000e3400000e0000 */
[----:B------:R-:W-:-:S05]  /*2b40*/  @P6 FSEL R12, R12, R5, P5 ;  /* 0x000000050c0c6208 */ /* 0x000fca0002800000 */
[----:B------:R-:W1:Y:S01]  /*2b50*/  SHFL.BFLY PT, R5, R12, 0x2, 0x1f ;  /* 0x0c401f000c057f89 */ /* 0x000e6200000e0000 */
[C---:B0-----:R-:W-:Y:S02]  /*2b60*/  FSETP.GT.AND P2, PT, R0.reuse, R7, PT ;  /* 0x000000070000720b */ /* 0x041fe40003f44000 */
[----:B------:R-:W-:Y:S02]  /*2b70*/  FSETP.NAN.AND P5, PT, R0, R0, PT ;  /* 0x000000000000720b */ /* 0x000fe40003fa8000 */
[----:B-1----:R-:W-:-:S09]  /*2b80*/  FSETP.GEU.AND P6, PT, R12, R5, PT ;  /* 0x000000050c00720b */ /* 0x002fd20003fce000 */
[----:B------:R-:W-:Y:S02]  /*2b90*/  @!P2 FSEL R0, R0, R7, P5 ;  /* 0x000000070000a208 */ /* 0x000fe40002800000 */
[----:B------:R-:W-:-:S03]  /*2ba0*/  FSETP.NAN.AND P5, PT, R12, R12, PT ;  /* 0x0000000c0c00720b */ /* 0x000fc60003fa8000 */
[----:B------:R-:W0:Y:S01]  /*2bb0*/  SHFL.BFLY PT, R7, R0, 0x2, 0x1f ;  /* 0x0c401f0000077f89 */ /* 0x000e2200000e0000 */
[----:B------:R-:W-:-:S05]  /*2bc0*/  @P6 FSEL R12, R12, R5, P5 ;  /* 0x000000050c0c6208 */ /* 0x000fca0002800000 */
[----:B------:R-:W1:Y:S01]  /*2bd0*/  SHFL.BFLY PT, R5, R12, 0x1, 0x1f ;  /* 0x0c201f000c057f89 */ /* 0x000e6200000e0000 */
[C---:B------:R-:W-:Y:S02]  /*2be0*/  FSETP.NAN.AND P5, PT, R0.reuse, R0, PT ;  /* 0x000000000000720b */ /* 0x040fe40003fa8000 */
[----:B0-----:R-:W-:Y:S02]  /*2bf0*/  FSETP.GT.AND P2, PT, R0, R7, PT ;  /* 0x000000070000720b */ /* 0x001fe40003f44000 */
[----:B-1----:R-:W-:-:S11]  /*2c00*/  FSETP.GEU.AND P6, PT, R12, R5, PT ;  /* 0x000000050c00720b */ /* 0x002fd60003fce000 */
[----:B------:R-:W-:Y:S02]  /*2c10*/  @!P2 FSEL R0, R0, R7, P5 ;  /* 0x000000070000a208 */ /* 0x000fe40002800000 */
[----:B------:R-:W-:-:S04]  /*2c20*/  FSETP.NAN.AND P5, PT, R12, R12, PT ;  /* 0x0000000c0c00720b */ /* 0x000fc80003fa8000 */
[----:B------:R-:W-:-:S05]  /*2c30*/  @P6 SEL R12, R12, R5, P5 ;  /* 0x000000050c0c6207 */ /* 0x000fca0002800000 */
[----:B------:R-:W-:Y:S04]  /*2c40*/  @P1 STS [R28.X4], R12 ;  /* 0x0000000c1c001388 */ /* 0x000fe80000004800 */
[----:B------:R-:W-:Y:S06]  /*2c50*/  BAR.SYNC.DEFER_BLOCKING 0x0 ;  /* 0x0000000000007b1d */ /* 0x000fec0000010000 */
[----:B------:R-:W0:Y:S01]  /*2c60*/  SHFL.BFLY PT, R7, R0, 0x1, 0x1f ;  /* 0x0c201f0000077f89 */ /* 0x000e2200000e0000 */
[----:B------:R-:W-:-:S03]  /*2c70*/  FSETP.NAN.AND P5, PT, R0, R0, PT ;  /* 0x000000000000720b */ /* 0x000fc60003fa8000 */
[----:B------:R-:W-:Y:S04]  /*2c80*/  LDS R14, [RZ] ;  /* 0x00000000ff0e7984 */ /* 0x000fe80000000800 */
[----:B------:R-:W-:Y:S01]  /*2c90*/  BAR.SYNC.DEFER_BLOCKING 0x0 ;  /* 0x0000000000007b1d */ /* 0x000fe20000010000 */
[----:B0-----:R-:W-:-:S13]  /*2ca0*/  FSETP.GT.AND P2, PT, R0, R7, PT ;  /* 0x000000070000720b */ /* 0x001fda0003f44000 */
[----:B------:R-:W-:-:S05]  /*2cb0*/  @!P2 SEL R0, R0, R7, P5 ;  /* 0x000000070000a207 */ /* 0x000fca0002800000 */
[----:B------:R-:W-:Y:S04]  /*2cc0*/  @!P4 STS [R3], R0 ;  /* 0x000000000300c388 */ /* 0x000fe80000000800 */
[----:B------:R-:W-:Y:S06]  /*2cd0*/  BAR.SYNC.DEFER_BLOCKING 0x0 ;  /* 0x0000000000007b1d */ /* 0x000fec0000010000 */
[----:B------:R-:W0:Y:S04]  /*2ce0*/  @!P3 LDS R32, [R28.X4] ;  /* 0x000000001c20b984 */ /* 0x000e280000004800 */
[----:B0-----:R-:W0:Y:S01]  /*2cf0*/  SHFL.BFLY PT, R5, R32, 0x8, 0x1f ;  /* 0x0d001f0020057f89 */ /* 0x001e2200000e0000 */
[----:B------:R-:W-:-:S02]  /*2d00*/  FSETP.NAN.AND P3, PT, R32, R32, PT ;  /* 0x000000202000720b */ /* 0x000fc40003f68000 */
[----:B0-----:R-:W-:-:S04]  /*2d10*/  FSETP.GT.AND P2, PT, R32, R5, PT ;  /* 0x000000052000720b */ /* 0x001fc80003f44000 */
[----:B------:R-:W-:-:S04]  /*2d20*/  FSEL R5, R32, R5, P2 ;  /* 0x0000000520057208 */ /* 0x000fc80001000000 */
[----:B------:R-:W-:-:S05]  /*2d30*/  FSEL R7, R32, R5, P3 ;  /* 0x0000000520077208 */ /* 0x000fca0001800000 */
[----:B------:R-:W0:Y:S01]  /*2d40*/  SHFL.BFLY PT, R4, R7, 0x4, 0x1f ;  /* 0x0c801f0007047f89 */ /* 0x000e2200000e0000 */
[C---:B------:R-:W-:Y:S02]  /*2d50*/  FSETP.NAN.AND P3, PT, R7.reuse, R7, PT ;  /* 0x000000070700720b */ /* 0x040fe40003f68000 */
[----:B0-----:R-:W-:-:S13]  /*2d60*/  FSETP.GT.AND P2, PT, R7, R4, PT ;  /* 0x000000040700720b */ /* 0x001fda0003f44000 */
[----:B------:R-:W-:-:S05]  /*2d70*/  @!P2 FSEL R7, R7, R4, P3 ;  /* 0x000000040707a208 */ /* 0x000fca0001800000 */
[----:B------:R-:W0:Y:S01]  /*2d80*/  SHFL.BFLY PT, R0, R7, 0x2, 0x1f ;  /* 0x0c401f0007007f89 */ /* 0x000e2200000e0000 */
[C---:B------:R-:W-:Y:S02]  /*2d90*/  FSETP.NAN.AND P3, PT, R7.reuse, R7, PT ;  /* 0x000000070700720b */ /* 0x040fe40003f68000 */
[----:B0-----:R-:W-:-:S13]  /*2da0*/  FSETP.GT.AND P2, PT, R7, R0, PT ;  /* 0x000000000700720b */ /* 0x001fda0003f44000 */
[----:B------:R-:W-:-:S05]  /*2db0*/  @!P2 FSEL R7, R7, R0, P3 ;  /* 0x000000000707a208 */ /* 0x000fca0001800000 */
[----:B------:R-:W0:Y:S01]  /*2dc0*/  SHFL.BFLY PT, R0, R7, 0x1, 0x1f ;  /* 0x0c201f0007007f89 */ /* 0x000e2200000e0000 */
[C---:B------:R-:W-:Y:S02]  /*2dd0*/  FSETP.NAN.AND P3, PT, R7.reuse, R7, PT ;  /* 0x000000070700720b */ /* 0x040fe40003f68000 */
[----:B0-----:R-:W-:-:S13]  /*2de0*/  FSETP.GT.AND P2, PT, R7, R0, PT ;  /* 0x000000000700720b */ /* 0x001fda0003f44000 */
[----:B------:R-:W-:-:S05]  /*2df0*/  @!P2 SEL R7, R7, R0, P3 ;  /* 0x000000000707a207 */ /* 0x000fca0001800000 */
[----:B------:R0:W-:Y:S04]  /*2e00*/  @P1 STS [R28.X4], R7 ;  /* 0x000000071c001388 */ /* 0x0001e80000004800 */
[----:B------:R-:W-:Y:S06]  /*2e10*/  BAR.SYNC.DEFER_BLOCKING 0x0 ;  /* 0x0000000000007b1d */ /* 0x000fec0000010000 */
[----:B------:R-:W1:Y:S04]  /*2e20*/  S2R R34, SR_CTAID.X ;  /* 0x0000000000227919 */ /* 0x000e680000002500 */
[----:B------:R-:W2:Y:S01]  /*2e30*/  LDS R3, [RZ] ;  /* 0x00000000ff037984 */ /* 0x000ea20000000800 */
[----:B------:R-:W-:-:S04]  /*2e40*/  LOP3.LUT P1, RZ, R28, 0x1ff, RZ, 0xc0, !PT ;  /* 0x000001ff1cff7812 */ /* 0x000fc8000782c0ff */
[C---:B-1----:R-:W-:Y:S01]  /*2e50*/  ISETP.LT.AND P1, PT, R34.reuse, 0x200, !P1 ;  /* 0x000002002200780c */ /* 0x042fe20004f21270 */
[CC--:B------:R-:W-:Y:S01]  /*2e60*/  IMAD.WIDE R8, R34.reuse, R36.reuse, c[0x0][0x1b0] ;  /* 0x00006c0022087625 */ /* 0x0c0fe200078e0224 */
[----:B------:R-:W-:Y:S01]  /*2e70*/  CS2R R4, SRZ ;  /* 0x0000000000047805 */ /* 0x000fe2000001ff00 */
[----:B0-----:R-:W-:Y:S02]  /*2e80*/  CS2R R6, SRZ ;  /* 0x0000000000067805 */ /* 0x001fe4000001ff00 */
[----:B------:R-:W-:Y:S01]  /*2e90*/  IMAD.WIDE R12, R34, R36, c[0x0][0x1b8] ;  /* 0x00006e00220c7625 */ /* 0x000fe200078e0224 */
[----:B--2---:R-:W-:-:S04]  /*2ea0*/  F2FP.BF16.PACK_AB R0, R3, R14 ;  /* 0x0000000e0300723e */ /* 0x004fc800000010ff */
[----:B------:R-:W-:-:S03]  /*2eb0*/  PRMT R15, R0, 0x7632, R15 ;  /* 0x00007632000f7816 */ /* 0x000fc6000000000f */
[----:B------:R0:W-:Y:S04]  /*2ec0*/  @P1 STG.E.U16 [R8.64], R0 ;  /* 0x0000000008001986 */ /* 0x0001e8000c101504 */
[----:B------:R1:W-:Y:S04]  /*2ed0*/  @P1 STG.E.U16 [R12.64], R15 ;  /* 0x0000000f0c001986 */ /* 0x0003e8000c101504 */
[----:B------:R-:W0:Y:S01]  /*2ee0*/  @P0 LDG.E.EF.128 R4, [R10.64] ;  /* 0x000000040a040981 */ /* 0x000e22000c0e1d00 */
[----:B------:R-:W-:-:S04]  /*2ef0*/  FSETP.GE.AND P1, PT, R14, RZ, PT ;  /* 0x000000ff0e00720b */ /* 0x000fc80003f26000 */
[----:B------:R-:W-:-:S05]  /*2f00*/  FSEL R14, R14, RZ, !P1 ;  /* 0x000000ff0e0e7208 */ /* 0x000fca0004800000 */
[----:B------:R-:W-:Y:S01]  /*2f10*/  FADD R14, RZ, -R14 ;  /* 0x8000000eff0e7221 */ /* 0x000fe20000000000 */
[----:B------:R-:W-:-:S04]  /*2f20*/  FSETP.GTU.AND P1, PT, R3, RZ, PT ;  /* 0x000000ff0300720b */ /* 0x000fc80003f2c000 */
[----:B------:R-:W-:Y:S02]  /*2f30*/  FSETP.NAN.AND P2, PT, R14, R14, PT ;  /* 0x0000000e0e00720b */ /* 0x000fe40003f48000 */
[----:B------:R-:W-:-:S04]  /*2f40*/  FSEL R3, R3, RZ, P1 ;  /* 0x000000ff03037208 */ /* 0x000fc80000800000 */
[----:B------:R-:W-:-:S07]  /*2f50*/  FSETP.GT.AND P1, PT, R14, R3, PT ;  /* 0x000000030e00720b */ /* 0x000fce0003f24000 */
[----:B------:R-:W-:-:S05]  /*2f60*/  @!P2 FSEL R14, R14, R3, P1 ;  /* 0x000000030e0ea208 */ /* 0x000fca0000800000 */
[----:B------:R-:W-:-:S05]  /*2f70*/  FMUL R14, R14, 0.0078740157186985015869 ;  /* 0x3c0102040e0e7820 */ /* 0x000fca0000400000 */
[C---:B------:R-:W-:Y:S02]  /*2f80*/  FSETP.GT.AND P1, PT, R14.reuse, 9.9999997473787516356e-06, PT ;  /* 0x3727c5ac0e00780b */ /* 0x040fe40003f24000 */
[----:B------:R-:W-:-:S11]  /*2f90*/  FSETP.NAN.AND P2, PT, R14, R14, PT ;  /* 0x0000000e0e00720b */ /* 0x000fd60003f48000 */
[----:B------:R-:W-:-:S04]  /*2fa0*/  @!P1 FSEL R14, R14, 9.9999997473787516356e-06, P2 ;  /* 0x3727c5ac0e0e9808 */ /* 0x000fc80001000000 */
[C---:B------:R-:W-:Y:S02]  /*2fb0*/  FSETP.GT.AND P1, PT, |R14|.reuse, 8.50705917302346158658e+37, PT ;  /* 0x7e8000000e00780b */ /* 0x040fe40003f24200 */
[----:B------:R-:W-:-:S11]  /*2fc0*/  FSETP.GEU.AND P2, PT, |R14|, 1.175494350822287508e-38, PT ;  /* 0x008000000e00780b */ /* 0x000fd60003f4e200 */
[----:B------:R-:W-:-:S04]  /*2fd0*/  @P1 FMUL R14, R14, 0.25 ;  /* 0x3e8000000e0e1820 */ /* 0x000fc80000400000 */
[----:B------:R-:W-:Y:S01]  /*2fe0*/  @!P2 FMUL R14, R14, 16777216 ;  /* 0x4b8000000e0ea820 */ /* 0x000fe20000400000 */
[----:B------:R-:W-:-:S05]  /*2ff0*/  IMAD.MOV.U32 R3, RZ, RZ, 0x3e800000 ;  /* 0x3e800000ff037424 */ /* 0x000fca00078e00ff */
[----:B------:R-:W2:Y:S01]  /*3000*/  MUFU.RCP R14, R14 ;  /* 0x0000000e000e7308 */ /* 0x000ea20000001000 */
[----:B------:R-:W-:-:S05]  /*3010*/  FSEL R3, R3, 1, P1 ;  /* 0x3f80000003037808 */ /* 0x000fca0000800000 */
[----:B------:R-:W-:-:S04]  /*3020*/  @!P2 FMUL R3, R3, 16777216 ;  /* 0x4b8000000303a820 */ /* 0x000fc80000400000 */
[----:B--2---:R-:W-:Y:S01]  /*3030*/  FMUL R3, R14, R3 ;  /* 0x000000030e037220 */ /* 0x004fe20000400000 */
[C---:B0-----:R-:W-:Y:S01]  /*3040*/  PRMT R0, R4.reuse, 0x7632, R0 ;  /* 0x0000763204007816 */ /* 0x041fe20000000000 */
[----:B------:R-:W-:-:S04]  /*3050*/  IMAD.U32 R4, R4, 0x10000, RZ ;  /* 0x0001000004047824 */ /* 0x000fc800078e00ff */
[----:B------:R-:W-:Y:S01]  /*3060*/  IMAD.U32 R0, R0, 0x10000, RZ ;  /* 0x0001000000007824 */ /* 0x000fe200078e00ff */
[----:B------:R-:W-:-:S03]  /*3070*/  FMUL R4, R4, R3 ;  /* 0x0000000304047220 */ /* 0x000fc60000400000 */
[-C--:B------:R-:W-:Y:S01]  /*3080*/  FMUL R8, R0, R3.reuse ;  /* 0x0000000300087220 */ /* 0x080fe20000400000 */
[C---:B------:R-:W-:Y:S01]  /*3090*/  IMAD.U32 R0, R5.reuse, 0x10000, RZ ;  /* 0x0001000005007824 */ /* 0x040fe200078e00ff */
[----:B------:R-:W-:Y:S02]  /*30a0*/  PRMT R5, R5, 0x7632, R5 ;  /* 0x0000763205057816 */ /* 0x000fe40000000005 */
[----:B------:R0:W2:Y:S01]  /*30b0*/  FRND R10, R8 ;  /* 0x00000008000a7307 */ /* 0x0000a20000201000 */
[----:B------:R-:W-:Y:S01]  /*30c0*/  FMUL R9, R0, R3 ;  /* 0x0000000300097220 */ /* 0x000fe20000400000 */
[----:B------:R-:W-:Y:S01]  /*30d0*/  PRMT R0, R6, 0x7632, R0 ;  /* 0x0000763206007816 */ /* 0x000fe20000000000 */
[----:B------:R-:W-:-:S05]  /*30e0*/  IMAD.U32 R5, R5, 0x10000, RZ ;  /* 0x0001000005057824 */ /* 0x000fca00078e00ff */
[----:B------:R-:W3:Y:S01]  /*30f0*/  FRND R4, R4 ;  /* 0x0000000400047307 */ /* 0x000ee20000201000 */
[----:B------:R-:W-:Y:S01]  /*3100*/  FMUL R5, R5, R3 ;  /* 0x0000000305057220 */ /* 0x000fe20000400000 */
[----:B------:R-:W-:-:S06]  /*3110*/  IMAD.U32 R0, R0, 0x10000, RZ ;  /* 0x0001000000007824 */ /* 0x000fcc00078e00ff */
[----:B------:R-:W4:Y:S01]  /*3120*/  FRND R9, R9 ;  /* 0x0000000900097307 */ /* 0x000f220000201000 */
[----:B0-----:R-:W-:Y:S01]  /*3130*/  FMUL R8, R0, R3 ;  /* 0x0000000300087220 */ /* 0x001fe20000400000 */
[----:B------:R-:W-:Y:S01]  /*3140*/  IMAD.U32 R6, R6, 0x10000, RZ ;  /* 0x0001000006067824 */ /* 0x000fe200078e00ff */
[----:B--2---:R-:W-:-:S05]  /*3150*/  FSETP.GT.AND P2, PT, R10, -127, PT ;  /* 0xc2fe00000a00780b */ /* 0x004fca0003f44000 */
[----:B------:R-:W0:Y:S01]  /*3160*/  FRND R5, R5 ;  /* 0x0000000500057307 */ /* 0x000e220000201000 */
[----:B------:R-:W-:Y:S01]  /*3170*/  FMUL R6, R6, R3 ;  /* 0x0000000306067220 */ /* 0x000fe20000400000 */
[----:B---3--:R-:W-:Y:S01]  /*3180*/  FSETP.GT.AND P3, PT, R4, -127, PT ;  /* 0xc2fe00000400780b */ /* 0x008fe20003f64000 */
[C---:B------:R-:W-:Y:S01]  /*3190*/  IMAD.U32 R0, R7.reuse, 0x10000, RZ ;  /* 0x0001000007007824 */ /* 0x040fe200078e00ff */
[----:B------:R-:W-:-:S04]  /*31a0*/  PRMT R7, R7, 0x7632, R7 ;  /* 0x0000763207077816 */ /* 0x000fc80000000007 */
[----:B------:R-:W2:Y:S01]  /*31b0*/  FRND R8, R8 ;  /* 0x0000000800087307 */ /* 0x000ea20000201000 */
[----:B------:R-:W-:Y:S02]  /*31c0*/  FSETP.NAN.AND P4, PT, R10, R10, PT ;  /* 0x0000000a0a00720b */ /* 0x000fe40003f88000 */
[----:B----4-:R-:W-:Y:S01]  /*31d0*/  FSETP.GT.AND P1, PT, R9, -127, PT ;  /* 0xc2fe00000900780b */ /* 0x010fe20003f24000 */
[----:B------:R-:W-:-:S04]  /*31e0*/  FMUL R0, R0, R3 ;  /* 0x0000000300007220 */ /* 0x000fc80000400000 */
[----:B------:R-:W3:Y:S01]  /*31f0*/  FRND R6, R6 ;  /* 0x0000000600067307 */ /* 0x000ee20000201000 */
[----:B------:R-:W-:Y:S01]  /*3200*/  IMAD.U32 R7, R7, 0x10000, RZ ;  /* 0x0001000007077824 */ /* 0x000fe200078e00ff */
[----:B------:R-:W-:Y:S02]  /*3210*/  @!P2 FSEL R10, R10, -127, P4 ;  /* 0xc2fe00000a0aa808 */ /* 0x000fe40002000000 */
[C---:B------:R-:W-:Y:S02]  /*3220*/  FSETP.NAN.AND P4, PT, R4.reuse, R4, PT ;  /* 0x000000040400720b */ /* 0x040fe40003f88000 */
[----:B0-----:R-:W-:Y:S01]  /*3230*/  FSETP.GT.AND P2, PT, R5, -127, PT ;  /* 0xc2fe00000500780b */ /* 0x001fe20003f44000 */
[----:B------:R-:W-:Y:S01]  /*3240*/  FMUL R7, R7, R3 ;  /* 0x0000000307077220 */ /* 0x000fe20000400000 */
[----:B------:R-:W-:Y:S01]  /*3250*/  @!P3 FSEL R4, R4, -127, P4 ;  /* 0xc2fe00000404b808 */ /* 0x000fe20002000000 */
[----:B------:R-:W0:Y:S01]  /*3260*/  FRND R0, R0 ;  /* 0x0000000000007307 */ /* 0x000e220000201000 */
[----:B------:R-:W-:-:S02]  /*3270*/  FSETP.NAN.AND P4, PT, R9, R9, PT ;  /* 0x000000090900720b */ /* 0x000fc40003f88000 */
[----:B--2---:R-:W-:Y:S02]  /*3280*/  FSETP.GT.AND P3, PT, R8, -127, PT ;  /* 0xc2fe00000800780b */ /* 0x004fe40003f64000 */
[----:B------:R-:W-:Y:S02]  /*3290*/  @!P1 FSEL R9, R9, -127, P4 ;  /* 0xc2fe000009099808 */ /* 0x000fe40002000000 */
[C---:B------:R-:W-:Y:S01]  /*32a0*/  FSETP.NAN.AND P4, PT, R5.reuse, R5, PT ;  /* 0x000000050500720b */ /* 0x040fe20003f88000 */
[----:B------:R-:W2:Y:S01]  /*32b0*/  FRND R7, R7 ;  /* 0x0000000700077307 */ /* 0x000ea20000201000 */
[----:B---3--:R-:W-:Y:S02]  /*32c0*/  FSETP.GT.AND P1, PT, R6, -127, PT ;  /* 0xc2fe00000600780b */ /* 0x008fe40003f24000 */
[----:B------:R-:W-:Y:S02]  /*32d0*/  @!P2 FSEL R5, R5, -127, P4 ;  /* 0xc2fe00000505a808 */ /* 0x000fe40002000000 */
[----:B------:R-:W-:-:S03]  /*32e0*/  FSETP.NAN.AND P4, PT, R8, R8, PT ;  /* 0x000000080800720b */ /* 0x000fc60003f88000 */
[----:B------:R-:W3:Y:S01]  /*32f0*/  F2I.S16.TRUNC.NTZ R3, R10 ;  /* 0x0000000a00037305 */ /* 0x000ee2000020e900 */
[----:B------:R-:W-:Y:S02]  /*3300*/  @!P3 FSEL R8, R8, -127, P4 ;  /* 0xc2fe00000808b808 */ /* 0x000fe40002000000 */
[----:B------:R-:W-:Y:S02]  /*3310*/  FSETP.GEU.AND P3, PT, R10, 127, PT ;  /* 0x42fe00000a00780b */ /* 0x000fe40003f6e000 */
[----:B------:R-:W-:Y:S02]  /*3320*/  FSETP.NAN.AND P5, PT, R6, R6, PT ;  /* 0x000000060600720b */ /* 0x000fe40003fa8000 */
[----:B0-----:R-:W-:Y:S01]  /*3330*/  FSETP.GT.AND P2, PT, R0, -127, PT ;  /* 0xc2fe00000000780b */ /* 0x001fe20003f44000 */
[----:B------:R-:W0:Y:S01]  /*3340*/  F2I.S16.TRUNC.NTZ R11, R4 ;  /* 0x00000004000b7305 */ /* 0x000e22000020e900 */
[----:B------:R-:W-:Y:S02]  /*3350*/  @!P1 FSEL R6, R6, -127, P5 ;  /* 0xc2fe000006069808 */ /* 0x000fe40002800000 */
[----:B--2---:R-:W-:-:S02]  /*3360*/  FSETP.GT.AND P1, PT, R7, -127, PT ;  /* 0xc2fe00000700780b */ /* 0x004fc40003f24000 */
[----:B------:R-:W-:Y:S02]  /*3370*/  FSETP.GEU.AND P5, PT, R4, 127, PT ;  /* 0x42fe00000400780b */ /* 0x000fe40003fae000 */
[----:B------:R-:W-:Y:S01]  /*3380*/  FSETP.NAN.AND P4, PT, R10, R10, PT ;  /* 0x0000000a0a00720b */ /* 0x000fe20003f88000 */
[----:B-1----:R-:W1:Y:S01]  /*3390*/  F2I.S16.TRUNC.NTZ R13, R9 ;  /* 0x00000009000d7305 */ /* 0x002e62000020e900 */
[----:B---3--:R-:W-:Y:S02]  /*33a0*/  LOP3.LUT R3, R3, 0xffff, RZ, 0xc0, !PT ;  /* 0x0000ffff03037812 */ /* 0x008fe400078ec0ff */
[----:B------:R-:W-:-:S05]  /*33b0*/  FSETP.NAN.AND P6, PT, R0, R0, PT ;  /* 0x000000000000720b */ /* 0x000fca0003fc8000 */
[----:B------:R-:W2:Y:S01]  /*33c0*/  F2I.S16.TRUNC.NTZ R12, R5 ;  /* 0x00000005000c7305 */ /* 0x000ea2000020e900 */
[----:B------:R-:W-:Y:S02]  /*33d0*/  @P3 SEL R3, R3, 0x7f, P4 ;  /* 0x0000007f03033807 */ /* 0x000fe40002000000 */
[----:B------:R-:W-:Y:S02]  /*33e0*/  @!P2 FSEL R0, R0, -127, P6 ;  /* 0xc2fe00000000a808 */ /* 0x000fe40003000000 */
[----:B------:R-:W-:Y:S02]  /*33f0*/  FSETP.NAN.AND P3, PT, R7, R7, PT ;  /* 0x000000070700720b */ /* 0x000fe40003f68000 */
[----:B------:R-:W-:Y:S01]  /*3400*/  FSETP.NAN.AND P6, PT, R4, R4, PT ;  /* 0x000000040400720b */ /* 0x000fe20003fc8000 */
[----:B------:R-:W3:Y:S01]  /*3410*/  F2I.S16.TRUNC.NTZ R14, R8 ;  /* 0x00000008000e7305 */ /* 0x000ee2000020e900 */
[----:B------:R-:W-:Y:S02]  /*3420*/  FSETP.GEU.AND P2, PT, R9, 127, PT ;  /* 0x42fe00000900780b */ /* 0x000fe40003f4e000 */
[----:B------:R-:W-:-:S02]  /*3430*/  FSETP.GEU.AND P4, PT, R5, 127, PT ;  /* 0x42fe00000500780b */ /* 0x000fc40003f8e000 */
[----:B0-----:R-:W-:Y:S02]  /*3440*/  LOP3.LUT R4, R11, 0xffff, RZ, 0xc0, !PT ;  /* 0x0000ffff0b047812 */ /* 0x001fe400078ec0ff */
[----:B------:R-:W-:Y:S02]  /*3450*/  @!P1 FSEL R7, R7, -127, P3 ;  /* 0xc2fe000007079808 */ /* 0x000fe40001800000 */
[----:B------:R-:W-:Y:S01]  /*3460*/  @P5 SEL R4, R4, 0x7f, P6 ;  /* 0x0000007f04045807 */ /* 0x000fe20003000000 */
[----:B------:R-:W0:Y:S01]  /*3470*/  F2I.S16.TRUNC.NTZ R10, R6 ;  /* 0x00000006000a7305 */ /* 0x000e22000020e900 */
[----:B------:R-:W-:Y:S02]  /*3480*/  FSETP.NAN.AND P5, PT, R5, R5, PT ;  /* 0x000000050500720b */ /* 0x000fe40003fa8000 */
[----:B------:R-:W-:Y:S02]  /*3490*/  FSETP.GEU.AND P3, PT, R8, 127, PT ;  /* 0x42fe00000800780b */ /* 0x000fe40003f6e000 */
[----:B------:R-:W-:-:S03]  /*34a0*/  FSETP.NAN.AND P6, PT, R9, R9, PT ;  /* 0x000000090900720b */ /* 0x000fc60003fc8000 */
[----:B------:R-:W4:Y:S01]  /*34b0*/  F2I.S16.TRUNC.NTZ R11, R0 ;  /* 0x00000000000b7305 */ /* 0x000f22000020e900 */
[----:B-1----:R-:W-:Y:S02]  /*34c0*/  LOP3.LUT R13, R13, 0xffff, RZ, 0xc0, !PT ;  /* 0x0000ffff0d0d7812 */ /* 0x002fe400078ec0ff */
[----:B--2---:R-:W-:-:S05]  /*34d0*/  LOP3.LUT R12, R12, 0xffff, RZ, 0xc0, !PT ;  /* 0x0000ffff0c0c7812 */ /* 0x004fca00078ec0ff */
[----:B------:R0:W1:Y:S01]  /*34e0*/  F2I.S16.TRUNC.NTZ R5, R7 ;  /* 0x0000000700057305 */ /* 0x000062000020e900 */
[----:B------:R-:W-:Y:S02]  /*34f0*/  @P2 SEL R13, R13, 0x7f, P6 ;  /* 0x0000007f0d0d2807 */ /* 0x000fe40003000000 */
[----:B------:R-:W-:Y:S02]  /*3500*/  @P4 SEL R12, R12, 0x7f, P5 ;  /* 0x0000007f0c0c4807 */ /* 0x000fe40002800000 */
[----:B------:R-:W-:Y:S02]  /*3510*/  FSETP.GEU.AND P2, PT, R6, 127, PT ;  /* 0x42fe00000600780b */ /* 0x000fe40003f4e000 */
[----:B------:R-:W-:Y:S02]  /*3520*/  FSETP.GEU.AND P6, PT, R0, 127, PT ;  /* 0x42fe00000000780b */ /* 0x000fe40003fce000 */
[----:B------:R-:W-:Y:S02]  /*3530*/  FSETP.GEU.AND P4, PT, R7, 127, PT ;  /* 0x42fe00000700780b */ /* 0x000fe40003f8e000 */
[----:B------:R-:W-:-:S02]  /*3540*/  FSETP.NAN.AND P1, PT, R8, R8, PT ;  /* 0x000000080800720b */ /* 0x000fc40003f28000 */
[----:B---3--:R-:W-:Y:S02]  /*3550*/  LOP3.LUT R14, R14, 0xffff, RZ, 0xc0, !PT ;  /* 0x0000ffff0e0e7812 */ /* 0x008fe400078ec0ff */
[----:B------:R-:W-:Y:S02]  /*3560*/  FSETP.NAN.AND P5, PT, R6, R6, PT ;  /* 0x000000060600720b */ /* 0x000fe40003fa8000 */
[----:B------:R-:W-:Y:S02]  /*3570*/  @P3 SEL R14, R14, 0x7f, P1 ;  /* 0x0000007f0e0e3807 */ /* 0x000fe40000800000 */
[----:B------:R-:W-:Y:S02]  /*3580*/  FSETP.NAN.AND P1, PT, R0, R0, PT ;  /* 0x000000000000720b */ /* 0x000fe40003f28000 */
[----:B------:R-:W-:Y:S02]  /*3590*/  FSETP.NAN.AND P3, PT, R7, R7, PT ;  /* 0x000000070700720b */ /* 0x000fe40003f68000 */
[----:B0-----:R-:W-:-:S02]  /*35a0*/  LOP3.LUT R7, R10, 0xffff, RZ, 0xc0, !PT ;  /* 0x0000ffff0a077812 */ /* 0x001fc400078ec0ff */
[----:B----4-:R-:W-:Y:S02]  /*35b0*/  LOP3.LUT R0, R11, 0xffff, RZ, 0xc0, !PT ;  /* 0x0000ffff0b007812 */ /* 0x010fe400078ec0ff */
[----:B-1----:R-:W-:Y:S02]  /*35c0*/  LOP3.LUT R5, R5, 0xffff, RZ, 0xc0, !PT ;  /* 0x0000ffff05057812 */ /* 0x002fe400078ec0ff */
[----:B------:R-:W-:Y:S02]  /*35d0*/  @P2 SEL R7, R7, 0x7f, P5 ;  /* 0x0000007f07072807 */ /* 0x000fe40002800000 */
[----:B------:R-:W-:Y:S02]  /*35e0*/  @P6 SEL R0, R0, 0x7f, P1 ;  /* 0x0000007f00006807 */ /* 0x000fe40000800000 */
[----:B------:R-:W-:Y:S02]  /*35f0*/  @P4 SEL R5, R5, 0x7f, P3 ;  /* 0x0000007f05054807 */ /* 0x000fe40001800000 */
[----:B------:R-:W-:-:S02]  /*3600*/  PRMT R3, R4, 0x3340, R3 ;  /* 0x0000334004037816 */ /* 0x000fc40000000003 */
[----:B------:R-:W-:Y:S02]  /*3610*/  PRMT R12, R13, 0x3340, R12 ;  /* 0x000033400d0c7816 */ /* 0x000fe4000000000c */
[----:B------:R-:W-:Y:S02]  /*3620*/  PRMT R7, R7, 0x3340, R14 ;  /* 0x0000334007077816 */ /* 0x000fe4000000000e */
[----:B------:R-:W-:Y:S02]  /*3630*/  IADD3 R4, P1, R2, c[0x0][0x1c0], RZ ;  /* 0x0000700002047a10 */ /* 0x000fe40007f3e0ff */
[----:B------:R-:W-:Y:S02]  /*3640*/  PRMT R0, R0, 0x3340, R5 ;  /* 0x0000334000007816 */ /* 0x000fe40000000005 */
[----:B------:R-:W-:Y:S02]  /*3650*/  PRMT R6, R3, 0x5410, R12 ;  /* 0x0000541003067816 */ /* 0x000fe4000000000c */
[----:B------:R-:W-:-:S02]  /*3660*/  LEA.HI.X.SX32 R5, R2, c[0x0][0x1c4], 0x1, P1 ;  /* 0x0000710002057a11 */ /* 0x000fc400008f0eff */
[----:B------:R-:W-:Y:S01]  /*3670*/  PRMT R7, R7, 0x5410, R0 ;  /* 0x0000541007077816 */ /* 0x000fe20000000000 */
[----:B------:R-:W-:Y:S06]  /*3680*/  @!P0 EXIT ;  /* 0x000000000000894d */ /* 0x000fec0003800000 */
[----:B------:R-:W-:Y:S01]  /*3690*/  STG.E.64 [R4.64], R6 ;  /* 0x0000000604007986 */ /* 0x000fe2000c101b04 */
[----:B------:R-:W-:Y:S05]  /*36a0*/  EXIT ;  /* 0x000000000000794d */ /* 0x000fea0003800000 */
.L_x_0:
[----:B------:R-:W-:-:S00]  /*36b0*/  BRA `(.L_x_0) ;  /* 0xfffffff000007947 */ /* 0x000fc0000383ffff */
[----:B------:R-:W-:-:S00]  /*36c0*/  NOP ;  /* 0x0000000000007918 */ /* 0x000fc00000000000 */
        /* <DEDUP_REMOVED lines=11> */
.L_x_1:


//--------------------- .nv.global.init           --------------------------
	.section	.nv.global.init,"aw",@progbits
.nv.global.init:
	.type		_$_str,@object
	.size		_$_str,(.L_0 - _$_str)
_$_str:
        /*0000*/ 	.byte	0x5f, 0x5f, 0x43, 0x55, 0x44, 0x41, 0x5f, 0x46, 0x54, 0x5a, 0x00
.L_0:


//--------------------- .nv.shared.triton_red_fused__to_copy_add_amax_amin_clamp_mul_native_layer_norm_reciprocal_12 --------------------------
	.section	.nv.shared.triton_red_fused__to_copy_add_amax_amin_clamp_mul_native_layer_norm_reciprocal_12,"aw",@nobits
	.sectionflags	@""
	.align	16
